// auto-generated by cutlass_sweep.gemm — config: {"arch": "sm_100", "cluster_m": 1, "cluster_n": 1, "dtype": "e5m2", "dtype_b": "e5m2", "layout": "tn", "stages": 0, "tile_k": 32, "tile_m": 128, "tile_n": 128}
#include "cutlass/cutlass.h"
#include "cutlass/gemm/collective/collective_builder.hpp"
#include "cutlass/gemm/device/gemm_universal_adapter.h"
#include "cutlass/gemm/kernel/gemm_universal.hpp"
#include "cutlass/epilogue/collective/collective_builder.hpp"

using ElemA = cutlass::float_e5m2_t;
using ElemB = cutlass::float_e5m2_t;
using ElemCD = cutlass::float_e5m2_t;
using Acc  = float;
using TileShape    = cute::Shape<cute::_128, cute::_128, cute::_32>;
using ClusterShape = cute::Shape<cute::_1, cute::_1, cute::_1>;

using CollectiveEpilogue = typename cutlass::epilogue::collective::CollectiveBuilder<
    cutlass::arch::Sm100, cutlass::arch::OpClassTensorOp,
    TileShape, ClusterShape,
    cutlass::epilogue::collective::EpilogueTileAuto,
    Acc, Acc,
    ElemCD, cutlass::layout::RowMajor, 128 / cutlass::sizeof_bits<ElemCD>::value,
    ElemCD, cutlass::layout::RowMajor, 128 / cutlass::sizeof_bits<ElemCD>::value,
    cutlass::epilogue::collective::EpilogueScheduleAuto
  >::CollectiveOp;

using CollectiveMainloop = typename cutlass::gemm::collective::CollectiveBuilder<
    cutlass::arch::Sm100, cutlass::arch::OpClassTensorOp,
    ElemA, cutlass::layout::ColumnMajor, 128 / cutlass::sizeof_bits<ElemA>::value,
    ElemB, cutlass::layout::RowMajor, 128 / cutlass::sizeof_bits<ElemB>::value,
    Acc,
    TileShape, ClusterShape,
    cutlass::gemm::collective::StageCountAutoCarveout<static_cast<int>(sizeof(typename CollectiveEpilogue::SharedStorage))>,
    cutlass::gemm::collective::KernelScheduleAuto
  >::CollectiveOp;

using GemmKernel = cutlass::gemm::kernel::GemmUniversal<
    cute::Shape<int,int,int,int>,
    CollectiveMainloop,
    CollectiveEpilogue
>;
using Gemm = cutlass::gemm::device::GemmUniversalAdapter<GemmKernel>;

// Force the device kernel symbol into the cubin without needing a host main.
auto* _anchor = &cutlass::device_kernel<GemmKernel>;


// ===== COMPILED SASS (sm_100a) =====

	.target	sm_100a

	.elftype	@"ET_EXEC"


//--------------------- .note.nv.tkinfo           --------------------------
	.section	.note.nv.tkinfo,"",@"SHT_NOTE"
	.sectionflags	@"SHF_NOTE_NV_TKINFO"
	.tkinfo
        /*0018*/ 	.word	0x00000002
        /*0030*/ 	.string	""
        /*0030*/ 	.string	"ptxas"
        /*0030*/ 	.string	"Cuda compilation tools, release 13.0, V13.0.88"
        /*0030*/ 	.string	"Build cuda_13.0.r13.0/compiler.36424714_0"
        /*0030*/ 	.string	"-arch sm_100a -m 64 "



//--------------------- .note.nv.cuinfo           --------------------------
	.section	.note.nv.cuinfo,"",@"SHT_NOTE"
	.sectionflags	@"SHF_NOTE_NV_CUINFO"
        /*0018*/ 	.short	0x0002
        /*001a*/ 	.short	0x0064
        /*001c*/ 	.short	0x0082
	.zero		2


//--------------------- .nv.info                  --------------------------
	.section	.nv.info,"",@"SHT_CUDA_INFO"
	.align	4


	//----- nvinfo : EIATTR_REGCOUNT
	.align		4
        /*0000*/ 	.byte	0x04, 0x2f
        /*0002*/ 	.short	(.L_19 - .L_18)
	.align		4
.L_18:
        /*0004*/ 	.word	index@(_ZN7cutlass13device_kernelINS_4gemm6kernel13GemmUniversalIN4cute5tupleIJiiiiEEENS1_10collective13CollectiveMmaINS1_35MainloopSm100TmaUmmaWarpSpecializedILi24ELi2ELi4ENS5_IJNS4_1CILi1EEESB_SB_EEEEENS5_IJNSA_ILi128EEESE_NSA_ILi32EEEEEENS_12float_e5m2_tENS5_IJSB_llEEESH_SI_NS4_8TiledMMAINS4_8MMA_AtomIJNS4_10MMA_TraitsINS4_19SM100_MMA_F8F6F4_SSEJSH_SH_fSE_SE_NS4_17integral_constantINS4_4UMMA5MajorELSP_1EEESQ_NSN_INSO_7ScaleInELSR_0EEESS_EEEEEENS4_6LayoutISC_NS5_IJNSA_ILi0EEESW_SW_EEEEENS5_IJNS4_10UnderscoreESZ_SZ_EEEEENS4_13SM90_TMA_LOADENS4_14ComposedLayoutINS4_7SwizzleILi3ELi4ELi3EEENS4_18smem_ptr_flag_bitsILi8EEENSV_INS5_IJSE_NSA_ILi8EEEEEENS5_IJSB_SE_EEEEEEEvNS4_8identityES12_S1C_vS1D_EENS_8epilogue10collective18CollectiveEpilogueINS1F_23Sm100TmaWarpSpecializedILi2ELi2ELi64ELb0ELb0EEEJSG_NS5_IJNSV_ISE_SB_EENSV_INSA_ILi64EEESB_EEEEESH_NS5_IJlSB_lEEESH_S1O_NS1F_6fusion15FusionCallbacksIS1J_NS1P_17LinearCombinationISH_fSH_fLNS_15FloatRoundStyleE2EEESG_S1N_JEEENS4_5SM1004TMEM4LOAD26SM100_TMEM_LOAD_32dp32b64xES12_NS13_INS14_ILi2ELi4ELi3EEES17_NSV_INS5_IJS18_S1L_EEENS5_IJS1L_SB_EEEEEEENS4_39AutoVectorizingCopyWithAssumedAlignmentILi128EEENS4_14SM90_TMA_STOREES23_S25_S25_EEEvvEEEEvNT_6ParamsE)
        /*0008*/ 	.word	0x000000e0


	//----- nvinfo : EIATTR_FRAME_SIZE
	.align		4
.L_19:
        /*000c*/ 	.byte	0x04, 0x11
        /*000e*/ 	.short	(.L_21 - .L_20)
	.align		4
.L_20:
        /*0010*/ 	.word	index@($__internal_2_$__cuda_sm10x_tcgen05_guardrail_trap_unallocated_columns_being_dealloced)
        /*0014*/ 	.word	0x00000000


	//----- nvinfo : EIATTR_FRAME_SIZE
	.align		4
.L_21:
        /*0018*/ 	.byte	0x04, 0x11
        /*001a*/ 	.short	(.L_23 - .L_22)
	.align		4
.L_22:
        /*001c*/ 	.word	index@($__internal_1_$__cuda_sm10x_tcgen05_guardrail_trap_phase_invalid_during_alloc)
        /*0020*/ 	.word	0x00000000


	//----- nvinfo : EIATTR_FRAME_SIZE
	.align		4
.L_23:
        /*0024*/ 	.byte	0x04, 0x11
        /*0026*/ 	.short	(.L_25 - .L_24)
	.align		4
.L_24:
        /*0028*/ 	.word	index@($__internal_0_$__cuda_sm10x_tcgen05_guardrail_trap_col_being_dealloced_not_returned_by_alloc)
        /*002c*/ 	.word	0x00000000


	//----- nvinfo : EIATTR_FRAME_SIZE
	.align		4
.L_25:
        /*0030*/ 	.byte	0x04, 0x11
        /*0032*/ 	.short	(.L_27 - .L_26)
	.align		4
.L_26:
        /*0034*/ 	.word	index@(_ZN7cutlass13device_kernelINS_4gemm6kernel13GemmUniversalIN4cute5tupleIJiiiiEEENS1_10collective13CollectiveMmaINS1_35MainloopSm100TmaUmmaWarpSpecializedILi24ELi2ELi4ENS5_IJNS4_1CILi1EEESB_SB_EEEEENS5_IJNSA_ILi128EEESE_NSA_ILi32EEEEEENS_12float_e5m2_tENS5_IJSB_llEEESH_SI_NS4_8TiledMMAINS4_8MMA_AtomIJNS4_10MMA_TraitsINS4_19SM100_MMA_F8F6F4_SSEJSH_SH_fSE_SE_NS4_17integral_constantINS4_4UMMA5MajorELSP_1EEESQ_NSN_INSO_7ScaleInELSR_0EEESS_EEEEEENS4_6LayoutISC_NS5_IJNSA_ILi0EEESW_SW_EEEEENS5_IJNS4_10UnderscoreESZ_SZ_EEEEENS4_13SM90_TMA_LOADENS4_14ComposedLayoutINS4_7SwizzleILi3ELi4ELi3EEENS4_18smem_ptr_flag_bitsILi8EEENSV_INS5_IJSE_NSA_ILi8EEEEEENS5_IJSB_SE_EEEEEEEvNS4_8identityES12_S1C_vS1D_EENS_8epilogue10collective18CollectiveEpilogueINS1F_23Sm100TmaWarpSpecializedILi2ELi2ELi64ELb0ELb0EEEJSG_NS5_IJNSV_ISE_SB_EENSV_INSA_ILi64EEESB_EEEEESH_NS5_IJlSB_lEEESH_S1O_NS1F_6fusion15FusionCallbacksIS1J_NS1P_17LinearCombinationISH_fSH_fLNS_15FloatRoundStyleE2EEESG_S1N_JEEENS4_5SM1004TMEM4LOAD26SM100_TMEM_LOAD_32dp32b64xES12_NS13_INS14_ILi2ELi4ELi3EEES17_NSV_INS5_IJS18_S1L_EEENS5_IJS1L_SB_EEEEEEENS4_39AutoVectorizingCopyWithAssumedAlignmentILi128EEENS4_14SM90_TMA_STOREES23_S25_S25_EEEvvEEEEvNT_6ParamsE)
        /*0038*/ 	.word	0x00000000


	//----- nvinfo : EIATTR_MIN_STACK_SIZE
	.align		4
.L_27:
        /*003c*/ 	.byte	0x04, 0x12
        /*003e*/ 	.short	(.L_29 - .L_28)
	.align		4
.L_28:
        /*0040*/ 	.word	index@(_ZN7cutlass13device_kernelINS_4gemm6kernel13GemmUniversalIN4cute5tupleIJiiiiEEENS1_10collective13CollectiveMmaINS1_35MainloopSm100TmaUmmaWarpSpecializedILi24ELi2ELi4ENS5_IJNS4_1CILi1EEESB_SB_EEEEENS5_IJNSA_ILi128EEESE_NSA_ILi32EEEEEENS_12float_e5m2_tENS5_IJSB_llEEESH_SI_NS4_8TiledMMAINS4_8MMA_AtomIJNS4_10MMA_TraitsINS4_19SM100_MMA_F8F6F4_SSEJSH_SH_fSE_SE_NS4_17integral_constantINS4_4UMMA5MajorELSP_1EEESQ_NSN_INSO_7ScaleInELSR_0EEESS_EEEEEENS4_6LayoutISC_NS5_IJNSA_ILi0EEESW_SW_EEEEENS5_IJNS4_10UnderscoreESZ_SZ_EEEEENS4_13SM90_TMA_LOADENS4_14ComposedLayoutINS4_7SwizzleILi3ELi4ELi3EEENS4_18smem_ptr_flag_bitsILi8EEENSV_INS5_IJSE_NSA_ILi8EEEEEENS5_IJSB_SE_EEEEEEEvNS4_8identityES12_S1C_vS1D_EENS_8epilogue10collective18CollectiveEpilogueINS1F_23Sm100TmaWarpSpecializedILi2ELi2ELi64ELb0ELb0EEEJSG_NS5_IJNSV_ISE_SB_EENSV_INSA_ILi64EEESB_EEEEESH_NS5_IJlSB_lEEESH_S1O_NS1F_6fusion15FusionCallbacksIS1J_NS1P_17LinearCombinationISH_fSH_fLNS_15FloatRoundStyleE2EEESG_S1N_JEEENS4_5SM1004TMEM4LOAD26SM100_TMEM_LOAD_32dp32b64xES12_NS13_INS14_ILi2ELi4ELi3EEES17_NSV_INS5_IJS18_S1L_EEENS5_IJS1L_SB_EEEEEEENS4_39AutoVectorizingCopyWithAssumedAlignmentILi128EEENS4_14SM90_TMA_STOREES23_S25_S25_EEEvvEEEEvNT_6ParamsE)
        /*0044*/ 	.word	0x00000000
.L_29:


//--------------------- .nv.compat                --------------------------
	.section	.nv.compat,"",@"SHT_CUDA_COMPAT_INFO"
	.align	4
        /*0000*/ 	.byte	0x02, 0x09, 0x01, 0x00, 0x02, 0x02, 0x02, 0x00, 0x02, 0x05, 0x05, 0x00, 0x03, 0x07, 0x01, 0x01
        /*0010*/ 	.byte	0x02, 0x03, 0x01, 0x00, 0x02, 0x06, 0x01, 0x00, 0x04, 0x0b, 0x08, 0x00, 0x09, 0x00, 0x00, 0x00
        /*0020*/ 	.byte	0x00, 0x00, 0x00, 0x00


//--------------------- .nv.info._ZN7cutlass13device_kernelINS_4gemm6kernel13GemmUniversalIN4cute5tupleIJiiiiEEENS1_10collective13CollectiveMmaINS1_35MainloopSm100TmaUmmaWarpSpecializedILi24ELi2ELi4ENS5_IJNS4_1CILi1EEESB_SB_EEEEENS5_IJNSA_ILi128EEESE_NSA_ILi32EEEEEENS_12float_e5m2_tENS5_IJSB_llEEESH_SI_NS4_8TiledMMAINS4_8MMA_AtomIJNS4_10MMA_TraitsINS4_19SM100_MMA_F8F6F4_SSEJSH_SH_fSE_SE_NS4_17integral_constantINS4_4UMMA5MajorELSP_1EEESQ_NSN_INSO_7ScaleInELSR_0EEESS_EEEEEENS4_6LayoutISC_NS5_IJNSA_ILi0EEESW_SW_EEEEENS5_IJNS4_10UnderscoreESZ_SZ_EEEEENS4_13SM90_TMA_LOADENS4_14ComposedLayoutINS4_7SwizzleILi3ELi4ELi3EEENS4_18smem_ptr_flag_bitsILi8EEENSV_INS5_IJSE_NSA_ILi8EEEEEENS5_IJSB_SE_EEEEEEEvNS4_8identityES12_S1C_vS1D_EENS_8epilogue10collective18CollectiveEpilogueINS1F_23Sm100TmaWarpSpecializedILi2ELi2ELi64ELb0ELb0EEEJSG_NS5_IJNSV_ISE_SB_EENSV_INSA_ILi64EEESB_EEEEESH_NS5_IJlSB_lEEESH_S1O_NS1F_6fusion15FusionCallbacksIS1J_NS1P_17LinearCombinationISH_fSH_fLNS_15FloatRoundStyleE2EEESG_S1N_JEEENS4_5SM1004TMEM4LOAD26SM100_TMEM_LOAD_32dp32b64xES12_NS13_INS14_ILi2ELi4ELi3EEES17_NSV_INS5_IJS18_S1L_EEENS5_IJS1L_SB_EEEEEEENS4_39AutoVectorizingCopyWithAssumedAlignmentILi128EEENS4_14SM90_TMA_STOREES23_S25_S25_EEEvvEEEEvNT_6ParamsE --------------------------
	.section	.nv.info._ZN7cutlass13device_kernelINS_4gemm6kernel13GemmUniversalIN4cute5tupleIJiiiiEEENS1_10collective13CollectiveMmaINS1_35MainloopSm100TmaUmmaWarpSpecializedILi24ELi2ELi4ENS5_IJNS4_1CILi1EEESB_SB_EEEEENS5_IJNSA_ILi128EEESE_NSA_ILi32EEEEEENS_12float_e5m2_tENS5_IJSB_llEEESH_SI_NS4_8TiledMMAINS4_8MMA_AtomIJNS4_10MMA_TraitsINS4_19SM100_MMA_F8F6F4_SSEJSH_SH_fSE_SE_NS4_17integral_constantINS4_4UMMA5MajorELSP_1EEESQ_NSN_INSO_7ScaleInELSR_0EEESS_EEEEEENS4_6LayoutISC_NS5_IJNSA_ILi0EEESW_SW_EEEEENS5_IJNS4_10UnderscoreESZ_SZ_EEEEENS4_13SM90_TMA_LOADENS4_14ComposedLayoutINS4_7SwizzleILi3ELi4ELi3EEENS4_18smem_ptr_flag_bitsILi8EEENSV_INS5_IJSE_NSA_ILi8EEEEEENS5_IJSB_SE_EEEEEEEvNS4_8identityES12_S1C_vS1D_EENS_8epilogue10collective18CollectiveEpilogueINS1F_23Sm100TmaWarpSpecializedILi2ELi2ELi64ELb0ELb0EEEJSG_NS5_IJNSV_ISE_SB_EENSV_INSA_ILi64EEESB_EEEEESH_NS5_IJlSB_lEEESH_S1O_NS1F_6fusion15FusionCallbacksIS1J_NS1P_17LinearCombinationISH_fSH_fLNS_15FloatRoundStyleE2EEESG_S1N_JEEENS4_5SM1004TMEM4LOAD26SM100_TMEM_LOAD_32dp32b64xES12_NS13_INS14_ILi2ELi4ELi3EEES17_NSV_INS5_IJS18_S1L_EEENS5_IJS1L_SB_EEEEEEENS4_39AutoVectorizingCopyWithAssumedAlignmentILi128EEENS4_14SM90_TMA_STOREES23_S25_S25_EEEvvEEEEvNT_6ParamsE,"",@"SHT_CUDA_INFO"
	.sectionflags	@""
	.align	4


	//----- nvinfo : EIATTR_CUDA_API_VERSION
	.align		4
        /*0000*/ 	.byte	0x04, 0x37
        /*0002*/ 	.short	(.L_31 - .L_30)
.L_30:
        /*0004*/ 	.word	0x00000082


	//----- nvinfo : EIATTR_KPARAM_INFO
	.align		4
.L_31:
        /*0008*/ 	.byte	0x04, 0x17
        /*000a*/ 	.short	(.L_33 - .L_32)
.L_32:
        /*000c*/ 	.word	0x00000000
        /*0010*/ 	.short	0x0000
        /*0012*/ 	.short	0x0000
        /*0014*/ 	.byte	0x00, 0xf0, 0x01, 0x20


	//----- nvinfo : EIATTR_AT_ENTRY_FRAGMENTS
	.align		4
.L_33:
        /*0018*/ 	.byte	0x04, 0x4f
        /*001a*/ 	.short	(.L_35 - .L_34)


	//   ....[0]....
.L_34:
        /*001c*/ 	.word	0x00000006


	//----- nvinfo : EIATTR_RESERVED_SMEM_USED
	.align		4
.L_35:
        /*0020*/ 	.byte	0x01, 0x41
	.zero		2


	//----- nvinfo : EIATTR_SPARSE_MMA_MASK
	.align		4
        /*0024*/ 	.byte	0x03, 0x50
        /*0026*/ 	.short	0x0000


	//----- nvinfo : EIATTR_TCGEN05_1CTA_USED
	.align		4
        /*0028*/ 	.byte	0x01, 0x51
	.zero		2


	//----- nvinfo : EIATTR_MAXREG_COUNT
	.align		4
        /*002c*/ 	.byte	0x03, 0x1b
        /*002e*/ 	.short	0x00ff


	//----- nvinfo : EIATTR_NUM_BARRIERS
	.align		4
        /*0030*/ 	.byte	0x02, 0x4c
        /*0032*/ 	.byte	0x07
	.zero		1


	//----- nvinfo : EIATTR_EXTERNS
	.align		4
        /*0034*/ 	.byte	0x04, 0x0f
        /*0036*/ 	.short	(.L_37 - .L_36)


	//   ....[0]....
	.align		4
.L_36:
        /*0038*/ 	.word	index@(__assertfail)


	//----- nvinfo : EIATTR_MERCURY_ISA_VERSION
	.align		4
.L_37:
        /*003c*/ 	.byte	0x03, 0x5f
        /*003e*/ 	.short	0x0101


	//----- nvinfo : EIATTR_INT_WARP_WIDE_INSTR_OFFSETS
	.align		4
        /*0040*/ 	.byte	0x04, 0x31
        /*0042*/ 	.short	(.L_39 - .L_38)


	//   ....[0]....
.L_38:
        /*0044*/ 	.word	0x00002030


	//   ....[1]....
        /*0048*/ 	.word	0x00004460


	//   ....[2]....
        /*004c*/ 	.word	0x00004480


	//   ....[3]....
        /*0050*/ 	.word	0x000044b0


	//   ....[4]....
        /*0054*/ 	.word	0x00004de0


	//   ....[5]....
        /*0058*/ 	.word	0x00004e50


	//   ....[6]....
        /*005c*/ 	.word	0x00005030


	//   ....[7]....
        /*0060*/ 	.word	0x00005190


	//----- nvinfo : EIATTR_COOP_GROUP_MASK_REGIDS
	.align		4
.L_39:
        /*0064*/ 	.byte	0x04, 0x29
        /*0066*/ 	.short	(.L_41 - .L_40)


	//   ....[0]....
.L_40:
        /*0068*/ 	.word	0xffffffff


	//   ....[1]....
        /*006c*/ 	.word	0xffffffff


	//   ....[2]....
        /*0070*/ 	.word	0xffffffff


	//   ....[3]....
        /*0074*/ 	.word	0xffffffff


	//   ....[4]....
        /*0078*/ 	.word	0xffffffff


	//   ....[5]....
        /*007c*/ 	.word	0xffffffff


	//   ....[6]....
        /*0080*/ 	.word	0xffffffff


	//   ....[7]....
        /*0084*/ 	.word	0xffffffff


	//   ....[8]....
        /*0088*/ 	.word	0xffffffff


	//   ....[9]....
        /*008c*/ 	.word	0xffffffff


	//   ....[10]....
        /*0090*/ 	.word	0xffffffff


	//   ....[11]....
        /*0094*/ 	.word	0xffffffff


	//   ....[12]....
        /*0098*/ 	.word	0xffffffff


	//----- nvinfo : EIATTR_COOP_GROUP_INSTR_OFFSETS
	.align		4
.L_41:
        /*009c*/ 	.byte	0x04, 0x28
        /*009e*/ 	.short	(.L_43 - .L_42)


	//   ....[0]....
.L_42:
        /*00a0*/ 	.word	0x00000090


	//   ....[1]....
        /*00a4*/ 	.word	0x000004d0


	//   ....[2]....
        /*00a8*/ 	.word	0x000008f0


	//   ....[3]....
        /*00ac*/ 	.word	0x00000a50


	//   ....[4]....
        /*00b0*/ 	.word	0x00000b50


	//   ....[5]....
        /*00b4*/ 	.word	0x00000cc0


	//   ....[6]....
        /*00b8*/ 	.word	0x00000e60


	//   ....[7]....
        /*00bc*/ 	.word	0x00001f10


	//   ....[8]....
        /*00c0*/ 	.word	0x00003830


	//   ....[9]....
        /*00c4*/ 	.word	0x00003a40


	//   ....[10]....
        /*00c8*/ 	.word	0x00003a70


	//   ....[11]....
        /*00cc*/ 	.word	0x00004340


	//   ....[12]....
        /*00d0*/ 	.word	0x00004570


	//----- nvinfo : EIATTR_VRC_CTA_INIT_COUNT
	.align		4
.L_43:
        /*00d4*/ 	.byte	0x02, 0x4a
        /*00d6*/ 	.byte	0x80
	.zero		1


	//----- nvinfo : EIATTR_SYSCALL_OFFSETS
	.align		4
        /*00d8*/ 	.byte	0x04, 0x46
        /*00da*/ 	.short	(.L_45 - .L_44)


	//   ....[0]....
.L_44:
        /*00dc*/ 	.word	0x00005bc0


	//   ....[1]....
        /*00e0*/ 	.word	0x00005d00


	//   ....[2]....
        /*00e4*/ 	.word	0x00006560


	//   ....[3]....
        /*00e8*/ 	.word	0x00007b70


	//----- nvinfo : EIATTR_MBARRIER_INSTR_OFFSETS
	.align		4
.L_45:
        /*00ec*/ 	.byte	0x04, 0x39
        /*00ee*/ 	.short	(.L_47 - .L_46)


	//   ....[0]....
.L_46:
        /*00f0*/ 	.word	0x000005d0
        /*00f4*/ 	.word	0x000000ff
        /*00f8*/ 	.word	0x00000000
        /*00fc*/ 	.short	0x0100
        /*00fe*/ 	.byte	0x05
	.zero		1


	//   ....[1]....
        /*0100*/ 	.word	0x000005e0
        /*0104*/ 	.word	0x000000ff
        /*0108*/ 	.word	0x000000c0
        /*010c*/ 	.short	0x0100
        /*010e*/ 	.byte	0x05
	.zero		1


	//   ....[2]....
        /*0110*/ 	.word	0x000005f0
        /*0114*/ 	.word	0x000000ff
        /*0118*/ 	.word	0x00000008
        /*011c*/ 	.short	0x0100
        /*011e*/ 	.byte	0x05
	.zero		1


	//   ....[3]....
        /*0120*/ 	.word	0x00000600
        /*0124*/ 	.word	0x000000ff
        /*0128*/ 	.word	0x000000c8
        /*012c*/ 	.short	0x0100
        /*012e*/ 	.byte	0x05
	.zero		1


	//   ....[4]....
        /*0130*/ 	.word	0x00000610
        /*0134*/ 	.word	0x000000ff
        /*0138*/ 	.word	0x00000010
        /*013c*/ 	.short	0x0100
        /*013e*/ 	.byte	0x05
	.zero		1


	//   ....[5]....
        /*0140*/ 	.word	0x00000620
        /*0144*/ 	.word	0x000000ff
        /*0148*/ 	.word	0x000000d0
        /*014c*/ 	.short	0x0100
        /*014e*/ 	.byte	0x05
	.zero		1


	//   ....[6]....
        /*0150*/ 	.word	0x00000630
        /*0154*/ 	.word	0x000000ff
        /*0158*/ 	.word	0x00000018
        /*015c*/ 	.short	0x0100
        /*015e*/ 	.byte	0x05
	.zero		1


	//   ....[7]....
        /*0160*/ 	.word	0x00000640
        /*0164*/ 	.word	0x000000ff
        /*0168*/ 	.word	0x000000d8
        /*016c*/ 	.short	0x0100
        /*016e*/ 	.byte	0x05
	.zero		1


	//   ....[8]....
        /*0170*/ 	.word	0x00000650
        /*0174*/ 	.word	0x000000ff
        /*0178*/ 	.word	0x00000020
        /*017c*/ 	.short	0x0100
        /*017e*/ 	.byte	0x05
	.zero		1


	//   ....[9]....
        /*0180*/ 	.word	0x00000660
        /*0184*/ 	.word	0x000000ff
        /*0188*/ 	.word	0x000000e0
        /*018c*/ 	.short	0x0100
        /*018e*/ 	.byte	0x05
	.zero		1


	//   ....[10]....
        /*0190*/ 	.word	0x00000670
        /*0194*/ 	.word	0x000000ff
        /*0198*/ 	.word	0x00000028
        /*019c*/ 	.short	0x0100
        /*019e*/ 	.byte	0x05
	.zero		1


	//   ....[11]....
        /*01a0*/ 	.word	0x00000680
        /*01a4*/ 	.word	0x000000ff
        /*01a8*/ 	.word	0x000000e8
        /*01ac*/ 	.short	0x0100
        /*01ae*/ 	.byte	0x05
	.zero		1


	//   ....[12]....
        /*01b0*/ 	.word	0x00000690
        /*01b4*/ 	.word	0x000000ff
        /*01b8*/ 	.word	0x00000030
        /*01bc*/ 	.short	0x0100
        /*01be*/ 	.byte	0x05
	.zero		1


	//   ....[13]....
        /*01c0*/ 	.word	0x000006a0
        /*01c4*/ 	.word	0x000000ff
        /*01c8*/ 	.word	0x000000f0
        /*01cc*/ 	.short	0x0100
        /*01ce*/ 	.byte	0x05
	.zero		1


	//   ....[14]....
        /*01d0*/ 	.word	0x000006b0
        /*01d4*/ 	.word	0x000000ff
        /*01d8*/ 	.word	0x00000038
        /*01dc*/ 	.short	0x0100
        /*01de*/ 	.byte	0x05
	.zero		1


	//   ....[15]....
        /*01e0*/ 	.word	0x000006c0
        /*01e4*/ 	.word	0x000000ff
        /*01e8*/ 	.word	0x000000f8
        /*01ec*/ 	.short	0x0100
        /*01ee*/ 	.byte	0x05
	.zero		1


	//   ....[16]....
        /*01f0*/ 	.word	0x000006d0
        /*01f4*/ 	.word	0x000000ff
        /*01f8*/ 	.word	0x00000040
        /*01fc*/ 	.short	0x0100
        /*01fe*/ 	.byte	0x05
	.zero		1


	//   ....[17]....
        /*0200*/ 	.word	0x000006e0
        /*0204*/ 	.word	0x000000ff
        /*0208*/ 	.word	0x00000100
        /*020c*/ 	.short	0x0100
        /*020e*/ 	.byte	0x05
	.zero		1


	//   ....[18]....
        /*0210*/ 	.word	0x000006f0
        /*0214*/ 	.word	0x000000ff
        /*0218*/ 	.word	0x00000048
        /*021c*/ 	.short	0x0100
        /*021e*/ 	.byte	0x05
	.zero		1


	//   ....[19]....
        /*0220*/ 	.word	0x00000700
        /*0224*/ 	.word	0x000000ff
        /*0228*/ 	.word	0x00000108
        /*022c*/ 	.short	0x0100
        /*022e*/ 	.byte	0x05
	.zero		1


	//   ....[20]....
        /*0230*/ 	.word	0x00000710
        /*0234*/ 	.word	0x000000ff
        /*0238*/ 	.word	0x00000050
        /*023c*/ 	.short	0x0100
        /*023e*/ 	.byte	0x05
	.zero		1


	//   ....[21]....
        /*0240*/ 	.word	0x00000720
        /*0244*/ 	.word	0x000000ff
        /*0248*/ 	.word	0x00000110
        /*024c*/ 	.short	0x0100
        /*024e*/ 	.byte	0x05
	.zero		1


	//   ....[22]....
        /*0250*/ 	.word	0x00000730
        /*0254*/ 	.word	0x000000ff
        /*0258*/ 	.word	0x00000058
        /*025c*/ 	.short	0x0100
        /*025e*/ 	.byte	0x05
	.zero		1


	//   ....[23]....
        /*0260*/ 	.word	0x00000740
        /*0264*/ 	.word	0x000000ff
        /*0268*/ 	.word	0x00000118
        /*026c*/ 	.short	0x0100
        /*026e*/ 	.byte	0x05
	.zero		1


	//   ....[24]....
        /*0270*/ 	.word	0x00000750
        /*0274*/ 	.word	0x000000ff
        /*0278*/ 	.word	0x00000060
        /*027c*/ 	.short	0x0100
        /*027e*/ 	.byte	0x05
	.zero		1


	//   ....[25]....
        /*0280*/ 	.word	0x00000760
        /*0284*/ 	.word	0x000000ff
        /*0288*/ 	.word	0x00000120
        /*028c*/ 	.short	0x0100
        /*028e*/ 	.byte	0x05
	.zero		1


	//   ....[26]....
        /*0290*/ 	.word	0x00000770
        /*0294*/ 	.word	0x000000ff
        /*0298*/ 	.word	0x00000068
        /*029c*/ 	.short	0x0100
        /*029e*/ 	.byte	0x05
	.zero		1


	//   ....[27]....
        /*02a0*/ 	.word	0x00000780
        /*02a4*/ 	.word	0x000000ff
        /*02a8*/ 	.word	0x00000128
        /*02ac*/ 	.short	0x0100
        /*02ae*/ 	.byte	0x05
	.zero		1


	//   ....[28]....
        /*02b0*/ 	.word	0x00000790
        /*02b4*/ 	.word	0x000000ff
        /*02b8*/ 	.word	0x00000070
        /*02bc*/ 	.short	0x0100
        /*02be*/ 	.byte	0x05
	.zero		1


	//   ....[29]....
        /*02c0*/ 	.word	0x000007a0
        /*02c4*/ 	.word	0x000000ff
        /*02c8*/ 	.word	0x00000130
        /*02cc*/ 	.short	0x0100
        /*02ce*/ 	.byte	0x05
	.zero		1


	//   ....[30]....
        /*02d0*/ 	.word	0x000007b0
        /*02d4*/ 	.word	0x000000ff
        /*02d8*/ 	.word	0x00000078
        /*02dc*/ 	.short	0x0100
        /*02de*/ 	.byte	0x05
	.zero		1


	//   ....[31]....
        /*02e0*/ 	.word	0x000007c0
        /*02e4*/ 	.word	0x000000ff
        /*02e8*/ 	.word	0x00000138
        /*02ec*/ 	.short	0x0100
        /*02ee*/ 	.byte	0x05
	.zero		1


	//   ....[32]....
        /*02f0*/ 	.word	0x000007d0
        /*02f4*/ 	.word	0x000000ff
        /*02f8*/ 	.word	0x00000080
        /*02fc*/ 	.short	0x0100
        /*02fe*/ 	.byte	0x05
	.zero		1


	//   ....[33]....
        /*0300*/ 	.word	0x000007e0
        /*0304*/ 	.word	0x000000ff
        /*0308*/ 	.word	0x00000140
        /*030c*/ 	.short	0x0100
        /*030e*/ 	.byte	0x05
	.zero		1


	//   ....[34]....
        /*0310*/ 	.word	0x000007f0
        /*0314*/ 	.word	0x000000ff
        /*0318*/ 	.word	0x00000088
        /*031c*/ 	.short	0x0100
        /*031e*/ 	.byte	0x05
	.zero		1


	//   ....[35]....
        /*0320*/ 	.word	0x00000800
        /*0324*/ 	.word	0x000000ff
        /*0328*/ 	.word	0x00000148
        /*032c*/ 	.short	0x0100
        /*032e*/ 	.byte	0x05
	.zero		1


	//   ....[36]....
        /*0330*/ 	.word	0x00000810
        /*0334*/ 	.word	0x000000ff
        /*0338*/ 	.word	0x00000090
        /*033c*/ 	.short	0x0100
        /*033e*/ 	.byte	0x05
	.zero		1


	//   ....[37]....
        /*0340*/ 	.word	0x00000820
        /*0344*/ 	.word	0x000000ff
        /*0348*/ 	.word	0x00000150
        /*034c*/ 	.short	0x0100
        /*034e*/ 	.byte	0x05
	.zero		1


	//   ....[38]....
        /*0350*/ 	.word	0x00000830
        /*0354*/ 	.word	0x000000ff
        /*0358*/ 	.word	0x00000098
        /*035c*/ 	.short	0x0100
        /*035e*/ 	.byte	0x05
	.zero		1


	//   ....[39]....
        /*0360*/ 	.word	0x00000840
        /*0364*/ 	.word	0x000000ff
        /*0368*/ 	.word	0x00000158
        /*036c*/ 	.short	0x0100
        /*036e*/ 	.byte	0x05
	.zero		1


	//   ....[40]....
        /*0370*/ 	.word	0x00000850
        /*0374*/ 	.word	0x000000ff
        /*0378*/ 	.word	0x000000a0
        /*037c*/ 	.short	0x0100
        /*037e*/ 	.byte	0x05
	.zero		1


	//   ....[41]....
        /*0380*/ 	.word	0x00000860
        /*0384*/ 	.word	0x000000ff
        /*0388*/ 	.word	0x00000160
        /*038c*/ 	.short	0x0100
        /*038e*/ 	.byte	0x05
	.zero		1


	//   ....[42]....
        /*0390*/ 	.word	0x00000870
        /*0394*/ 	.word	0x000000ff
        /*0398*/ 	.word	0x000000a8
        /*039c*/ 	.short	0x0100
        /*039e*/ 	.byte	0x05
	.zero		1


	//   ....[43]....
        /*03a0*/ 	.word	0x00000880
        /*03a4*/ 	.word	0x000000ff
        /*03a8*/ 	.word	0x00000168
        /*03ac*/ 	.short	0x0100
        /*03ae*/ 	.byte	0x05
	.zero		1


	//   ....[44]....
        /*03b0*/ 	.word	0x00000890
        /*03b4*/ 	.word	0x000000ff
        /*03b8*/ 	.word	0x000000b0
        /*03bc*/ 	.short	0x0100
        /*03be*/ 	.byte	0x05
	.zero		1


	//   ....[45]....
        /*03c0*/ 	.word	0x000008a0
        /*03c4*/ 	.word	0x000000ff
        /*03c8*/ 	.word	0x00000170
        /*03cc*/ 	.short	0x0100
        /*03ce*/ 	.byte	0x05
	.zero		1


	//   ....[46]....
        /*03d0*/ 	.word	0x000008b0
        /*03d4*/ 	.word	0x000000ff
        /*03d8*/ 	.word	0x000000b8
        /*03dc*/ 	.short	0x0100
        /*03de*/ 	.byte	0x05
	.zero		1


	//   ....[47]....
        /*03e0*/ 	.word	0x000008c0
        /*03e4*/ 	.word	0x000000ff
        /*03e8*/ 	.word	0x00000178
        /*03ec*/ 	.short	0x0100
        /*03ee*/ 	.byte	0x05
	.zero		1


	//   ....[48]....
        /*03f0*/ 	.word	0x00000a00
        /*03f4*/ 	.word	0x000000ff
        /*03f8*/ 	.word	0x00000180
        /*03fc*/ 	.short	0x0100
        /*03fe*/ 	.byte	0x07
	.zero		1


	//   ....[49]....
        /*0400*/ 	.word	0x00000a10
        /*0404*/ 	.word	0x000000ff
        /*0408*/ 	.word	0x00000190
        /*040c*/ 	.short	0x0100
        /*040e*/ 	.byte	0x07
	.zero		1


	//   ....[50]....
        /*0410*/ 	.word	0x00000a20
        /*0414*/ 	.word	0x000000ff
        /*0418*/ 	.word	0x00000188
        /*041c*/ 	.short	0x0100
        /*041e*/ 	.byte	0x07
	.zero		1


	//   ....[51]....
        /*0420*/ 	.word	0x00000a30
        /*0424*/ 	.word	0x000000ff
        /*0428*/ 	.word	0x00000198
        /*042c*/ 	.short	0x0100
        /*042e*/ 	.byte	0x07
	.zero		1


	//   ....[52]....
        /*0430*/ 	.word	0x00000b20
        /*0434*/ 	.word	0x000000ff
        /*0438*/ 	.word	0x000001a0
        /*043c*/ 	.short	0x0100
        /*043e*/ 	.byte	0x05
	.zero		1


	//   ....[53]....
        /*0440*/ 	.word	0x00000b30
        /*0444*/ 	.word	0x000000ff
        /*0448*/ 	.word	0x000001a8
        /*044c*/ 	.short	0x0100
        /*044e*/ 	.byte	0x05
	.zero		1


	//   ....[54]....
        /*0450*/ 	.word	0x00000c70
        /*0454*/ 	.word	0x000000ff
        /*0458*/ 	.word	0x000001b0
        /*045c*/ 	.short	0x0100
        /*045e*/ 	.byte	0x05
	.zero		1


	//   ....[55]....
        /*0460*/ 	.word	0x00000c80
        /*0464*/ 	.word	0x000000ff
        /*0468*/ 	.word	0x000001c0
        /*046c*/ 	.short	0x0100
        /*046e*/ 	.byte	0x05
	.zero		1


	//   ....[56]....
        /*0470*/ 	.word	0x00000c90
        /*0474*/ 	.word	0x000000ff
        /*0478*/ 	.word	0x000001b8
        /*047c*/ 	.short	0x0100
        /*047e*/ 	.byte	0x05
	.zero		1


	//   ....[57]....
        /*0480*/ 	.word	0x00000ca0
        /*0484*/ 	.word	0x000000ff
        /*0488*/ 	.word	0x000001c8
        /*048c*/ 	.short	0x0100
        /*048e*/ 	.byte	0x05
	.zero		1


	//   ....[58]....
        /*0490*/ 	.word	0x00000dd0
        /*0494*/ 	.word	0x000000ff
        /*0498*/ 	.word	0x000001d0
        /*049c*/ 	.short	0x0100
        /*049e*/ 	.byte	0x07
	.zero		1


	//   ....[59]....
        /*04a0*/ 	.word	0x00000de0
        /*04a4*/ 	.word	0x000000ff
        /*04a8*/ 	.word	0x000001f0
        /*04ac*/ 	.short	0x0100
        /*04ae*/ 	.byte	0x07
	.zero		1


	//   ....[60]....
        /*04b0*/ 	.word	0x00000df0
        /*04b4*/ 	.word	0x000000ff
        /*04b8*/ 	.word	0x000001d8
        /*04bc*/ 	.short	0x0100
        /*04be*/ 	.byte	0x07
	.zero		1


	//   ....[61]....
        /*04c0*/ 	.word	0x00000e00
        /*04c4*/ 	.word	0x000000ff
        /*04c8*/ 	.word	0x000001f8
        /*04cc*/ 	.short	0x0100
        /*04ce*/ 	.byte	0x07
	.zero		1


	//   ....[62]....
        /*04d0*/ 	.word	0x00000e10
        /*04d4*/ 	.word	0x000000ff
        /*04d8*/ 	.word	0x000001e0
        /*04dc*/ 	.short	0x0100
        /*04de*/ 	.byte	0x07
	.zero		1


	//   ....[63]....
        /*04e0*/ 	.word	0x00000e20
        /*04e4*/ 	.word	0x000000ff
        /*04e8*/ 	.word	0x00000200
        /*04ec*/ 	.short	0x0100
        /*04ee*/ 	.byte	0x07
	.zero		1


	//   ....[64]....
        /*04f0*/ 	.word	0x00000e30
        /*04f4*/ 	.word	0x000000ff
        /*04f8*/ 	.word	0x000001e8
        /*04fc*/ 	.short	0x0100
        /*04fe*/ 	.byte	0x07
	.zero		1


	//   ....[65]....
        /*0500*/ 	.word	0x00000e40
        /*0504*/ 	.word	0x000000ff
        /*0508*/ 	.word	0x00000208
        /*050c*/ 	.short	0x0100
        /*050e*/ 	.byte	0x07
	.zero		1


	//   ....[66]....
        /*0510*/ 	.word	0x00000f30
        /*0514*/ 	.word	0x000000ff
        /*0518*/ 	.word	0x00000210
        /*051c*/ 	.short	0x0100
        /*051e*/ 	.byte	0x05
	.zero		1


	//   ....[67]....
        /*0520*/ 	.word	0x00000f40
        /*0524*/ 	.word	0x000000ff
        /*0528*/ 	.word	0x00000220
        /*052c*/ 	.short	0x0100
        /*052e*/ 	.byte	0x05
	.zero		1


	//   ....[68]....
        /*0530*/ 	.word	0x00000f50
        /*0534*/ 	.word	0x000000ff
        /*0538*/ 	.word	0x00000218
        /*053c*/ 	.short	0x0100
        /*053e*/ 	.byte	0x05
	.zero		1


	//   ....[69]....
        /*0540*/ 	.word	0x00000f60
        /*0544*/ 	.word	0x000000ff
        /*0548*/ 	.word	0x00000228
        /*054c*/ 	.short	0x0100
        /*054e*/ 	.byte	0x05
	.zero		1


	//   ....[70]....
        /*0550*/ 	.word	0x00001830
        /*0554*/ 	.word	0x00000003
        /*0558*/ 	.word	0x00000220
        /*055c*/ 	.short	0x010a
        /*055e*/ 	.byte	0xff
	.zero		1


	//   ....[71]....
        /*0560*/ 	.word	0x00001860
        /*0564*/ 	.word	0x00000003
        /*0568*/ 	.word	0x00000210
        /*056c*/ 	.short	0x0101
        /*056e*/ 	.byte	0xff
	.zero		1


	//   ....[72]....
        /*0570*/ 	.word	0x00001930
        /*0574*/ 	.word	0x000000ff
        /*0578*/ 	.word	0x000000c0
        /*057c*/ 	.short	0x010a
        /*057e*/ 	.byte	0x08
	.zero		1


	//   ....[73]....
        /*0580*/ 	.word	0x000019d0
        /*0584*/ 	.word	0x000000ff
        /*0588*/ 	.word	0x000000c0
        /*058c*/ 	.short	0x010a
        /*058e*/ 	.byte	0x21
	.zero		1


	//   ....[74]....
        /*0590*/ 	.word	0x00001b30
        /*0594*/ 	.word	0x000000ff
        /*0598*/ 	.word	0x000000c0
        /*059c*/ 	.short	0x010a
        /*059e*/ 	.byte	0x08
	.zero		1


	//   ....[75]....
        /*05a0*/ 	.word	0x00001c20
        /*05a4*/ 	.word	0x000000ff
        /*05a8*/ 	.word	0x000001a8
        /*05ac*/ 	.short	0x0101
        /*05ae*/ 	.byte	0x04
	.zero		1


	//   ....[76]....
        /*05b0*/ 	.word	0x00001c40
        /*05b4*/ 	.word	0x000000ff
        /*05b8*/ 	.word	0x000000c0
        /*05bc*/ 	.short	0x010a
        /*05be*/ 	.byte	0x08
	.zero		1


	//   ....[77]....
        /*05c0*/ 	.word	0x00001cc0
        /*05c4*/ 	.word	0x000000ff
        /*05c8*/ 	.word	0x000000c0
        /*05cc*/ 	.short	0x010a
        /*05ce*/ 	.byte	0x11
	.zero		1


	//   ....[78]....
        /*05d0*/ 	.word	0x00001e20
        /*05d4*/ 	.word	0x000000ff
        /*05d8*/ 	.word	0x000000c0
        /*05dc*/ 	.short	0x010a
        /*05de*/ 	.byte	0x08
	.zero		1


	//   ....[79]....
        /*05e0*/ 	.word	0x00001f40
        /*05e4*/ 	.word	0x00000002
        /*05e8*/ 	.word	0x000001b0
        /*05ec*/ 	.short	0x010a
        /*05ee*/ 	.byte	0xff
	.zero		1


	//   ....[80]....
        /*05f0*/ 	.word	0x00002000
        /*05f4*/ 	.word	0x00000002
        /*05f8*/ 	.word	0x00000000
        /*05fc*/ 	.short	0x0101
        /*05fe*/ 	.byte	0xff
	.zero		1


	//   ....[81]....
        /*0600*/ 	.word	0x00002560
        /*0604*/ 	.word	0x000000ff
        /*0608*/ 	.word	0x00000000
        /*060c*/ 	.short	0x010a
        /*060e*/ 	.byte	0x05
	.zero		1


	//   ....[82]....
        /*0610*/ 	.word	0x000025f0
        /*0614*/ 	.word	0x000000ff
        /*0618*/ 	.word	0x00000000
        /*061c*/ 	.short	0x010a
        /*061e*/ 	.byte	0x05
	.zero		1


	//   ....[83]....
        /*0620*/ 	.word	0x00002680
        /*0624*/ 	.word	0x000000ff
        /*0628*/ 	.word	0x00000000
        /*062c*/ 	.short	0x010a
        /*062e*/ 	.byte	0x05
	.zero		1


	//   ....[84]....
        /*0630*/ 	.word	0x00002710
        /*0634*/ 	.word	0x000000ff
        /*0638*/ 	.word	0x00000000
        /*063c*/ 	.short	0x010a
        /*063e*/ 	.byte	0x05
	.zero		1


	//   ....[85]....
        /*0640*/ 	.word	0x000027a0
        /*0644*/ 	.word	0x000000ff
        /*0648*/ 	.word	0x00000000
        /*064c*/ 	.short	0x010a
        /*064e*/ 	.byte	0x05
	.zero		1


	//   ....[86]....
        /*0650*/ 	.word	0x00002830
        /*0654*/ 	.word	0x000000ff
        /*0658*/ 	.word	0x00000000
        /*065c*/ 	.short	0x010a
        /*065e*/ 	.byte	0x05
	.zero		1


	//   ....[87]....
        /*0660*/ 	.word	0x000028c0
        /*0664*/ 	.word	0x000000ff
        /*0668*/ 	.word	0x00000000
        /*066c*/ 	.short	0x010a
        /*066e*/ 	.byte	0x05
	.zero		1


	//   ....[88]....
        /*0670*/ 	.word	0x00002950
        /*0674*/ 	.word	0x000000ff
        /*0678*/ 	.word	0x00000000
        /*067c*/ 	.short	0x010a
        /*067e*/ 	.byte	0x05
	.zero		1


	//   ....[89]....
        /*0680*/ 	.word	0x000029e0
        /*0684*/ 	.word	0x000000ff
        /*0688*/ 	.word	0x00000000
        /*068c*/ 	.short	0x010a
        /*068e*/ 	.byte	0x05
	.zero		1


	//   ....[90]....
        /*0690*/ 	.word	0x00002a70
        /*0694*/ 	.word	0x000000ff
        /*0698*/ 	.word	0x00000000
        /*069c*/ 	.short	0x010a
        /*069e*/ 	.byte	0x05
	.zero		1


	//   ....[91]....
        /*06a0*/ 	.word	0x00002b00
        /*06a4*/ 	.word	0x000000ff
        /*06a8*/ 	.word	0x00000000
        /*06ac*/ 	.short	0x010a
        /*06ae*/ 	.byte	0x05
	.zero		1


	//   ....[92]....
        /*06b0*/ 	.word	0x00002b90
        /*06b4*/ 	.word	0x000000ff
        /*06b8*/ 	.word	0x00000000
        /*06bc*/ 	.short	0x010a
        /*06be*/ 	.byte	0x05
	.zero		1


	//   ....[93]....
        /*06c0*/ 	.word	0x00002c20
        /*06c4*/ 	.word	0x000000ff
        /*06c8*/ 	.word	0x00000000
        /*06cc*/ 	.short	0x010a
        /*06ce*/ 	.byte	0x05
	.zero		1


	//   ....[94]....
        /*06d0*/ 	.word	0x00002cb0
        /*06d4*/ 	.word	0x000000ff
        /*06d8*/ 	.word	0x00000000
        /*06dc*/ 	.short	0x010a
        /*06de*/ 	.byte	0x05
	.zero		1


	//   ....[95]....
        /*06e0*/ 	.word	0x00002d40
        /*06e4*/ 	.word	0x000000ff
        /*06e8*/ 	.word	0x00000000
        /*06ec*/ 	.short	0x010a
        /*06ee*/ 	.byte	0x05
	.zero		1


	//   ....[96]....
        /*06f0*/ 	.word	0x00002dd0
        /*06f4*/ 	.word	0x000000ff
        /*06f8*/ 	.word	0x00000000
        /*06fc*/ 	.short	0x010a
        /*06fe*/ 	.byte	0x05
	.zero		1


	//   ....[97]....
        /*0700*/ 	.word	0x00002e60
        /*0704*/ 	.word	0x000000ff
        /*0708*/ 	.word	0x00000000
        /*070c*/ 	.short	0x010a
        /*070e*/ 	.byte	0x05
	.zero		1


	//   ....[98]....
        /*0710*/ 	.word	0x00002ef0
        /*0714*/ 	.word	0x000000ff
        /*0718*/ 	.word	0x00000000
        /*071c*/ 	.short	0x010a
        /*071e*/ 	.byte	0x05
	.zero		1


	//   ....[99]....
        /*0720*/ 	.word	0x00002f80
        /*0724*/ 	.word	0x000000ff
        /*0728*/ 	.word	0x00000000
        /*072c*/ 	.short	0x010a
        /*072e*/ 	.byte	0x05
	.zero		1


	//   ....[100]....
        /*0730*/ 	.word	0x00003010
        /*0734*/ 	.word	0x000000ff
        /*0738*/ 	.word	0x00000000
        /*073c*/ 	.short	0x010a
        /*073e*/ 	.byte	0x05
	.zero		1


	//   ....[101]....
        /*0740*/ 	.word	0x000030a0
        /*0744*/ 	.word	0x000000ff
        /*0748*/ 	.word	0x00000000
        /*074c*/ 	.short	0x010a
        /*074e*/ 	.byte	0x05
	.zero		1


	//   ....[102]....
        /*0750*/ 	.word	0x00003130
        /*0754*/ 	.word	0x000000ff
        /*0758*/ 	.word	0x00000000
        /*075c*/ 	.short	0x010a
        /*075e*/ 	.byte	0x05
	.zero		1


	//   ....[103]....
        /*0760*/ 	.word	0x000031c0
        /*0764*/ 	.word	0x000000ff
        /*0768*/ 	.word	0x00000000
        /*076c*/ 	.short	0x010a
        /*076e*/ 	.byte	0x05
	.zero		1


	//   ....[104]....
        /*0770*/ 	.word	0x00003260
        /*0774*/ 	.word	0x00000000
        /*0778*/ 	.word	0x00000000
        /*077c*/ 	.short	0x010a
        /*077e*/ 	.byte	0xff
	.zero		1


	//   ....[105]....
        /*0780*/ 	.word	0x00003380
        /*0784*/ 	.word	0x00000000
        /*0788*/ 	.word	0x00000210
        /*078c*/ 	.short	0x010a
        /*078e*/ 	.byte	0xff
	.zero		1


	//   ....[106]....
        /*0790*/ 	.word	0x000033e0
        /*0794*/ 	.word	0x00000004
        /*0798*/ 	.word	0x00000000
        /*079c*/ 	.short	0x0101
        /*079e*/ 	.byte	0xff
	.zero		1


	//   ....[107]....
        /*07a0*/ 	.word	0x00003400
        /*07a4*/ 	.word	0x000000ff
        /*07a8*/ 	.word	0x000001c0
        /*07ac*/ 	.short	0x010a
        /*07ae*/ 	.byte	0x05
	.zero		1


	//   ....[108]....
        /*07b0*/ 	.word	0x00003520
        /*07b4*/ 	.word	0x00000000
        /*07b8*/ 	.word	0x000001b0
        /*07bc*/ 	.short	0x010a
        /*07be*/ 	.byte	0xff
	.zero		1


	//   ....[109]....
        /*07c0*/ 	.word	0x00003630
        /*07c4*/ 	.word	0x00000000
        /*07c8*/ 	.word	0x00000000
        /*07cc*/ 	.short	0x0101
        /*07ce*/ 	.byte	0xff
	.zero		1


	//   ....[110]....
        /*07d0*/ 	.word	0x000036c0
        /*07d4*/ 	.word	0x000000ff
        /*07d8*/ 	.word	0x000001c0
        /*07dc*/ 	.short	0x0106
        /*07de*/ 	.byte	0x05
	.zero		1


	//   ....[111]....
        /*07e0*/ 	.word	0x000036e0
        /*07e4*/ 	.word	0x000000ff
        /*07e8*/ 	.word	0x000001c0
        /*07ec*/ 	.short	0x010a
        /*07ee*/ 	.byte	0x05
	.zero		1


	//   ....[112]....
        /*07f0*/ 	.word	0x00003770
        /*07f4*/ 	.word	0x000000ff
        /*07f8*/ 	.word	0x000001c0
        /*07fc*/ 	.short	0x0106
        /*07fe*/ 	.byte	0x04
	.zero		1


	//   ....[113]....
        /*0800*/ 	.word	0x000037b0
        /*0804*/ 	.word	0x00000000
        /*0808*/ 	.word	0x000001c0
        /*080c*/ 	.short	0x010a
        /*080e*/ 	.byte	0xff
	.zero		1


	//   ....[114]....
        /*0810*/ 	.word	0x00003c70
        /*0814*/ 	.word	0x00000000
        /*0818*/ 	.word	0x000001b0
        /*081c*/ 	.short	0x010a
        /*081e*/ 	.byte	0xff
	.zero		1


	//   ....[115]....
        /*0820*/ 	.word	0x00003d70
        /*0824*/ 	.word	0x00000003
        /*0828*/ 	.word	0x00000000
        /*082c*/ 	.short	0x0101
        /*082e*/ 	.byte	0xff
	.zero		1


	//   ....[116]....
        /*0830*/ 	.word	0x00003d80
        /*0834*/ 	.word	0x000000ff
        /*0838*/ 	.word	0x00000000
        /*083c*/ 	.short	0x010a
        /*083e*/ 	.byte	0x04
	.zero		1


	//   ....[117]....
        /*0840*/ 	.word	0x00003da0
        /*0844*/ 	.word	0x000000ff
        /*0848*/ 	.word	0x000001f0
        /*084c*/ 	.short	0x010a
        /*084e*/ 	.byte	0x09
	.zero		1


	//   ....[118]....
        /*0850*/ 	.word	0x00003e80
        /*0854*/ 	.word	0x000000ff
        /*0858*/ 	.word	0x00000000
        /*085c*/ 	.short	0x010a
        /*085e*/ 	.byte	0x07
	.zero		1


	//   ....[119]....
        /*0860*/ 	.word	0x00003f80
        /*0864*/ 	.word	0x000000ff
        /*0868*/ 	.word	0x00000000
        /*086c*/ 	.short	0x010a
        /*086e*/ 	.byte	0x04
	.zero		1


	//   ....[120]....
        /*0870*/ 	.word	0x00004170
        /*0874*/ 	.word	0x000000ff
        /*0878*/ 	.word	0x00000000
        /*087c*/ 	.short	0x010a
        /*087e*/ 	.byte	0x05
	.zero		1


	//   ....[121]....
        /*0880*/ 	.word	0x00004200
        /*0884*/ 	.word	0x000000ff
        /*0888*/ 	.word	0x00000000
        /*088c*/ 	.short	0x010a
        /*088e*/ 	.byte	0x05
	.zero		1


	//   ....[122]....
        /*0890*/ 	.word	0x00004290
        /*0894*/ 	.word	0x000000ff
        /*0898*/ 	.word	0x00000000
        /*089c*/ 	.short	0x010a
        /*089e*/ 	.byte	0x05
	.zero		1


	//   ....[123]....
        /*08a0*/ 	.word	0x00004320
        /*08a4*/ 	.word	0x000000ff
        /*08a8*/ 	.word	0x00000000
        /*08ac*/ 	.short	0x010a
        /*08ae*/ 	.byte	0x07
	.zero		1


	//   ....[124]....
        /*08b0*/ 	.word	0x00004780
        /*08b4*/ 	.word	0x00000000
        /*08b8*/ 	.word	0x000001b0
        /*08bc*/ 	.short	0x010a
        /*08be*/ 	.byte	0xff
	.zero		1


	//   ....[125]....
        /*08c0*/ 	.word	0x00004840
        /*08c4*/ 	.word	0x00000000
        /*08c8*/ 	.word	0x00000000
        /*08cc*/ 	.short	0x0101
        /*08ce*/ 	.byte	0xff
	.zero		1


	//   ....[126]....
        /*08d0*/ 	.word	0x00004b60
        /*08d4*/ 	.word	0x000000ff
        /*08d8*/ 	.word	0x000001a8
        /*08dc*/ 	.short	0x010a
        /*08de*/ 	.byte	0x07
	.zero		1


	//   ....[127]....
        /*08e0*/ 	.word	0x00004d50
        /*08e4*/ 	.word	0x000000ff
        /*08e8*/ 	.word	0x00000190
        /*08ec*/ 	.short	0x010a
        /*08ee*/ 	.byte	0x07
	.zero		1


	//   ....[128]....
        /*08f0*/ 	.word	0x00004f20
        /*08f4*/ 	.word	0x000000ff
        /*08f8*/ 	.word	0x00000180
        /*08fc*/ 	.short	0x010b
        /*08fe*/ 	.byte	0x07
	.zero		1


	//   ....[129]....
        /*0900*/ 	.word	0x00004f90
        /*0904*/ 	.word	0x000000ff
        /*0908*/ 	.word	0x00000000
        /*090c*/ 	.short	0x0101
        /*090e*/ 	.byte	0x08
	.zero		1


	//   ....[130]....
        /*0910*/ 	.word	0x00004fc0
        /*0914*/ 	.word	0x000000ff
        /*0918*/ 	.word	0x00000198
        /*091c*/ 	.short	0x010a
        /*091e*/ 	.byte	0x07
	.zero		1


	//   ....[131]....
        /*0920*/ 	.word	0x000051d0
        /*0924*/ 	.word	0x000000ff
        /*0928*/ 	.word	0x00000188
        /*092c*/ 	.short	0x010b
        /*092e*/ 	.byte	0x07
	.zero		1


	//   ....[132]....
        /*0930*/ 	.word	0x000051f0
        /*0934*/ 	.word	0x000000ff
        /*0938*/ 	.word	0x00000000
        /*093c*/ 	.short	0x0101
        /*093e*/ 	.byte	0x0d
	.zero		1


	//   ....[133]....
        /*0940*/ 	.word	0x00005220
        /*0944*/ 	.word	0x000000ff
        /*0948*/ 	.word	0x00000190
        /*094c*/ 	.short	0x010a
        /*094e*/ 	.byte	0x07
	.zero		1


	//   ....[134]....
        /*0950*/ 	.word	0x00005260
        /*0954*/ 	.word	0x00000000
        /*0958*/ 	.word	0x00000198
        /*095c*/ 	.short	0x010a
        /*095e*/ 	.byte	0xff
	.zero		1


	//   ....[135]....
        /*0960*/ 	.word	0x00005590
        /*0964*/ 	.word	0x00000000
        /*0968*/ 	.word	0x000001b0
        /*096c*/ 	.short	0x010a
        /*096e*/ 	.byte	0xff
	.zero		1


	//   ....[136]....
        /*0970*/ 	.word	0x000056a0
        /*0974*/ 	.word	0x00000000
        /*0978*/ 	.word	0x00000000
        /*097c*/ 	.short	0x0101
        /*097e*/ 	.byte	0xff
	.zero		1


	//   ....[137]....
        /*0980*/ 	.word	0x00006100
        /*0984*/ 	.word	0x00000003
        /*0988*/ 	.word	0x00000180
        /*098c*/ 	.short	0x010a
        /*098e*/ 	.byte	0xff
	.zero		1


	//   ....[138]....
        /*0990*/ 	.word	0x00006140
        /*0994*/ 	.word	0x000000cf
        /*0998*/ 	.word	0x000001d0
        /*099c*/ 	.short	0x010a
        /*099e*/ 	.byte	0xff
	.zero		1


	//   ....[139]....
        /*09a0*/ 	.word	0x00006270
        /*09a4*/ 	.word	0x00000003
        /*09a8*/ 	.word	0x00000180
        /*09ac*/ 	.short	0x010a
        /*09ae*/ 	.byte	0xff
	.zero		1


	//   ....[140]....
        /*09b0*/ 	.word	0x000063d0
        /*09b4*/ 	.word	0x00000000
        /*09b8*/ 	.word	0x00000000
        /*09bc*/ 	.short	0x0101
        /*09be*/ 	.byte	0xff
	.zero		1


	//   ....[141]....
        /*09c0*/ 	.word	0x00006430
        /*09c4*/ 	.word	0x000000cf
        /*09c8*/ 	.word	0x000001d0
        /*09cc*/ 	.short	0x010a
        /*09ce*/ 	.byte	0xff
	.zero		1


	//   ....[142]....
        /*09d0*/ 	.word	0x000077e0
        /*09d4*/ 	.word	0x000000d2
        /*09d8*/ 	.word	0x00000180
        /*09dc*/ 	.short	0x010a
        /*09de*/ 	.byte	0xff
	.zero		1


	//   ....[143]....
        /*09e0*/ 	.word	0x000078b0
        /*09e4*/ 	.word	0x000000d2
        /*09e8*/ 	.word	0x00000180
        /*09ec*/ 	.short	0x010a
        /*09ee*/ 	.byte	0xff
	.zero		1


	//   ....[144]....
        /*09f0*/ 	.word	0x000079f0
        /*09f4*/ 	.word	0x00000003
        /*09f8*/ 	.word	0x00000000
        /*09fc*/ 	.short	0x0101
        /*09fe*/ 	.byte	0xff
	.zero		1


	//   ....[145]....
        /*0a00*/ 	.word	0x00007f00
        /*0a04*/ 	.word	0x000000ff
        /*0a08*/ 	.word	0x00000000
        /*0a0c*/ 	.short	0x0101
        /*0a0e*/ 	.byte	0x05
	.zero		1


	//   ....[146]....
        /*0a10*/ 	.word	0x00008e80
        /*0a14*/ 	.word	0x00000003
        /*0a18*/ 	.word	0x00000220
        /*0a1c*/ 	.short	0x010a
        /*0a1e*/ 	.byte	0xff
	.zero		1


	//   ....[147]....
        /*0a20*/ 	.word	0x00008ee0
        /*0a24*/ 	.word	0x00000002
        /*0a28*/ 	.word	0x000000c0
        /*0a2c*/ 	.short	0x010a
        /*0a2e*/ 	.byte	0xff
	.zero		1


	//   ....[148]....
        /*0a30*/ 	.word	0x00008f40
        /*0a34*/ 	.word	0x00000002
        /*0a38*/ 	.word	0x000000c0
        /*0a3c*/ 	.short	0x010a
        /*0a3e*/ 	.byte	0xff
	.zero		1


	//   ....[149]....
        /*0a40*/ 	.word	0x00008f90
        /*0a44*/ 	.word	0x00000002
        /*0a48*/ 	.word	0x000001b0
        /*0a4c*/ 	.short	0x010a
        /*0a4e*/ 	.byte	0xff
	.zero		1


	//   ....[150]....
        /*0a50*/ 	.word	0x00008ff0
        /*0a54*/ 	.word	0x00000000
        /*0a58*/ 	.word	0x00000000
        /*0a5c*/ 	.short	0x010a
        /*0a5e*/ 	.byte	0xff
	.zero		1


	//   ....[151]....
        /*0a60*/ 	.word	0x00009050
        /*0a64*/ 	.word	0x00000000
        /*0a68*/ 	.word	0x00000000
        /*0a6c*/ 	.short	0x010a
        /*0a6e*/ 	.byte	0xff
	.zero		1


	//   ....[152]....
        /*0a70*/ 	.word	0x000090b0
        /*0a74*/ 	.word	0x00000000
        /*0a78*/ 	.word	0x00000000
        /*0a7c*/ 	.short	0x010a
        /*0a7e*/ 	.byte	0xff
	.zero		1


	//   ....[153]....
        /*0a80*/ 	.word	0x00009110
        /*0a84*/ 	.word	0x00000000
        /*0a88*/ 	.word	0x00000000
        /*0a8c*/ 	.short	0x010a
        /*0a8e*/ 	.byte	0xff
	.zero		1


	//   ....[154]....
        /*0a90*/ 	.word	0x00009170
        /*0a94*/ 	.word	0x00000000
        /*0a98*/ 	.word	0x00000000
        /*0a9c*/ 	.short	0x010a
        /*0a9e*/ 	.byte	0xff
	.zero		1


	//   ....[155]....
        /*0aa0*/ 	.word	0x000091d0
        /*0aa4*/ 	.word	0x00000000
        /*0aa8*/ 	.word	0x00000000
        /*0aac*/ 	.short	0x010a
        /*0aae*/ 	.byte	0xff
	.zero		1


	//   ....[156]....
        /*0ab0*/ 	.word	0x00009230
        /*0ab4*/ 	.word	0x00000000
        /*0ab8*/ 	.word	0x00000000
        /*0abc*/ 	.short	0x010a
        /*0abe*/ 	.byte	0xff
	.zero		1


	//   ....[157]....
        /*0ac0*/ 	.word	0x00009290
        /*0ac4*/ 	.word	0x00000000
        /*0ac8*/ 	.word	0x00000000
        /*0acc*/ 	.short	0x010a
        /*0ace*/ 	.byte	0xff
	.zero		1


	//   ....[158]....
        /*0ad0*/ 	.word	0x000092f0
        /*0ad4*/ 	.word	0x00000000
        /*0ad8*/ 	.word	0x00000000
        /*0adc*/ 	.short	0x010a
        /*0ade*/ 	.byte	0xff
	.zero		1


	//   ....[159]....
        /*0ae0*/ 	.word	0x00009350
        /*0ae4*/ 	.word	0x00000000
        /*0ae8*/ 	.word	0x00000000
        /*0aec*/ 	.short	0x010a
        /*0aee*/ 	.byte	0xff
	.zero		1


	//   ....[160]....
        /*0af0*/ 	.word	0x000093b0
        /*0af4*/ 	.word	0x00000000
        /*0af8*/ 	.word	0x00000000
        /*0afc*/ 	.short	0x010a
        /*0afe*/ 	.byte	0xff
	.zero		1


	//   ....[161]....
        /*0b00*/ 	.word	0x00009410
        /*0b04*/ 	.word	0x00000000
        /*0b08*/ 	.word	0x00000000
        /*0b0c*/ 	.short	0x010a
        /*0b0e*/ 	.byte	0xff
	.zero		1


	//   ....[162]....
        /*0b10*/ 	.word	0x00009470
        /*0b14*/ 	.word	0x00000000
        /*0b18*/ 	.word	0x00000000
        /*0b1c*/ 	.short	0x010a
        /*0b1e*/ 	.byte	0xff
	.zero		1


	//   ....[163]....
        /*0b20*/ 	.word	0x000094d0
        /*0b24*/ 	.word	0x00000000
        /*0b28*/ 	.word	0x00000000
        /*0b2c*/ 	.short	0x010a
        /*0b2e*/ 	.byte	0xff
	.zero		1


	//   ....[164]....
        /*0b30*/ 	.word	0x00009530
        /*0b34*/ 	.word	0x00000000
        /*0b38*/ 	.word	0x00000000
        /*0b3c*/ 	.short	0x010a
        /*0b3e*/ 	.byte	0xff
	.zero		1


	//   ....[165]....
        /*0b40*/ 	.word	0x00009590
        /*0b44*/ 	.word	0x00000000
        /*0b48*/ 	.word	0x00000000
        /*0b4c*/ 	.short	0x010a
        /*0b4e*/ 	.byte	0xff
	.zero		1


	//   ....[166]....
        /*0b50*/ 	.word	0x000095f0
        /*0b54*/ 	.word	0x00000000
        /*0b58*/ 	.word	0x00000000
        /*0b5c*/ 	.short	0x010a
        /*0b5e*/ 	.byte	0xff
	.zero		1


	//   ....[167]....
        /*0b60*/ 	.word	0x00009650
        /*0b64*/ 	.word	0x00000000
        /*0b68*/ 	.word	0x00000000
        /*0b6c*/ 	.short	0x010a
        /*0b6e*/ 	.byte	0xff
	.zero		1


	//   ....[168]....
        /*0b70*/ 	.word	0x000096b0
        /*0b74*/ 	.word	0x00000000
        /*0b78*/ 	.word	0x00000000
        /*0b7c*/ 	.short	0x010a
        /*0b7e*/ 	.byte	0xff
	.zero		1


	//   ....[169]....
        /*0b80*/ 	.word	0x00009710
        /*0b84*/ 	.word	0x00000000
        /*0b88*/ 	.word	0x00000000
        /*0b8c*/ 	.short	0x010a
        /*0b8e*/ 	.byte	0xff
	.zero		1


	//   ....[170]....
        /*0b90*/ 	.word	0x00009770
        /*0b94*/ 	.word	0x00000000
        /*0b98*/ 	.word	0x00000000
        /*0b9c*/ 	.short	0x010a
        /*0b9e*/ 	.byte	0xff
	.zero		1


	//   ....[171]....
        /*0ba0*/ 	.word	0x000097d0
        /*0ba4*/ 	.word	0x00000000
        /*0ba8*/ 	.word	0x00000000
        /*0bac*/ 	.short	0x010a
        /*0bae*/ 	.byte	0xff
	.zero		1


	//   ....[172]....
        /*0bb0*/ 	.word	0x00009830
        /*0bb4*/ 	.word	0x00000000
        /*0bb8*/ 	.word	0x00000000
        /*0bbc*/ 	.short	0x010a
        /*0bbe*/ 	.byte	0xff
	.zero		1


	//   ....[173]....
        /*0bc0*/ 	.word	0x00009880
        /*0bc4*/ 	.word	0x00000000
        /*0bc8*/ 	.word	0x00000210
        /*0bcc*/ 	.short	0x010a
        /*0bce*/ 	.byte	0xff
	.zero		1


	//   ....[174]....
        /*0bd0*/ 	.word	0x000098e0
        /*0bd4*/ 	.word	0x00000000
        /*0bd8*/ 	.word	0x000001c0
        /*0bdc*/ 	.short	0x010a
        /*0bde*/ 	.byte	0xff
	.zero		1


	//   ....[175]....
        /*0be0*/ 	.word	0x00009930
        /*0be4*/ 	.word	0x00000000
        /*0be8*/ 	.word	0x000001b0
        /*0bec*/ 	.short	0x010a
        /*0bee*/ 	.byte	0xff
	.zero		1


	//   ....[176]....
        /*0bf0*/ 	.word	0x00009990
        /*0bf4*/ 	.word	0x00000000
        /*0bf8*/ 	.word	0x000001c0
        /*0bfc*/ 	.short	0x010a
        /*0bfe*/ 	.byte	0xff
	.zero		1


	//   ....[177]....
        /*0c00*/ 	.word	0x000099e0
        /*0c04*/ 	.word	0x00000000
        /*0c08*/ 	.word	0x000001b0
        /*0c0c*/ 	.short	0x010a
        /*0c0e*/ 	.byte	0xff
	.zero		1


	//   ....[178]....
        /*0c10*/ 	.word	0x00009a40
        /*0c14*/ 	.word	0x00000003
        /*0c18*/ 	.word	0x000001f0
        /*0c1c*/ 	.short	0x010a
        /*0c1e*/ 	.byte	0xff
	.zero		1


	//   ....[179]....
        /*0c20*/ 	.word	0x00009aa0
        /*0c24*/ 	.word	0x00000000
        /*0c28*/ 	.word	0x00000000
        /*0c2c*/ 	.short	0x010a
        /*0c2e*/ 	.byte	0xff
	.zero		1


	//   ....[180]....
        /*0c30*/ 	.word	0x00009b00
        /*0c34*/ 	.word	0x00000000
        /*0c38*/ 	.word	0x00000000
        /*0c3c*/ 	.short	0x010a
        /*0c3e*/ 	.byte	0xff
	.zero		1


	//   ....[181]....
        /*0c40*/ 	.word	0x00009b60
        /*0c44*/ 	.word	0x00000000
        /*0c48*/ 	.word	0x00000000
        /*0c4c*/ 	.short	0x010a
        /*0c4e*/ 	.byte	0xff
	.zero		1


	//   ....[182]....
        /*0c50*/ 	.word	0x00009bc0
        /*0c54*/ 	.word	0x00000000
        /*0c58*/ 	.word	0x00000000
        /*0c5c*/ 	.short	0x010a
        /*0c5e*/ 	.byte	0xff
	.zero		1


	//   ....[183]....
        /*0c60*/ 	.word	0x00009c20
        /*0c64*/ 	.word	0x00000000
        /*0c68*/ 	.word	0x00000000
        /*0c6c*/ 	.short	0x010a
        /*0c6e*/ 	.byte	0xff
	.zero		1


	//   ....[184]....
        /*0c70*/ 	.word	0x00009c70
        /*0c74*/ 	.word	0x00000000
        /*0c78*/ 	.word	0x000001b0
        /*0c7c*/ 	.short	0x010a
        /*0c7e*/ 	.byte	0xff
	.zero		1


	//   ....[185]....
        /*0c80*/ 	.word	0x00009cd0
        /*0c84*/ 	.word	0x00000000
        /*0c88*/ 	.word	0x000001a8
        /*0c8c*/ 	.short	0x010a
        /*0c8e*/ 	.byte	0xff
	.zero		1


	//   ....[186]....
        /*0c90*/ 	.word	0x00009d30
        /*0c94*/ 	.word	0x00000003
        /*0c98*/ 	.word	0x00000190
        /*0c9c*/ 	.short	0x010a
        /*0c9e*/ 	.byte	0xff
	.zero		1


	//   ....[187]....
        /*0ca0*/ 	.word	0x00009d90
        /*0ca4*/ 	.word	0x00000003
        /*0ca8*/ 	.word	0x00000198
        /*0cac*/ 	.short	0x010a
        /*0cae*/ 	.byte	0xff
	.zero		1


	//   ....[188]....
        /*0cb0*/ 	.word	0x00009df0
        /*0cb4*/ 	.word	0x00000000
        /*0cb8*/ 	.word	0x00000190
        /*0cbc*/ 	.short	0x010a
        /*0cbe*/ 	.byte	0xff
	.zero		1


	//   ....[189]....
        /*0cc0*/ 	.word	0x00009e40
        /*0cc4*/ 	.word	0x00000000
        /*0cc8*/ 	.word	0x000001b0
        /*0ccc*/ 	.short	0x010a
        /*0cce*/ 	.byte	0xff
	.zero		1


	//   ....[190]....
        /*0cd0*/ 	.word	0x00009e90
        /*0cd4*/ 	.word	0x00000003
        /*0cd8*/ 	.word	0x00000180
        /*0cdc*/ 	.short	0x010a
        /*0cde*/ 	.byte	0xff
	.zero		1


	//   ....[191]....
        /*0ce0*/ 	.word	0x00009ee0
        /*0ce4*/ 	.word	0x000000cf
        /*0ce8*/ 	.word	0x000001d0
        /*0cec*/ 	.short	0x010a
        /*0cee*/ 	.byte	0xff
	.zero		1


	//   ....[192]....
        /*0cf0*/ 	.word	0x00009f30
        /*0cf4*/ 	.word	0x000000d2
        /*0cf8*/ 	.word	0x00000180
        /*0cfc*/ 	.short	0x010a
        /*0cfe*/ 	.byte	0xff
	.zero		1


	//----- nvinfo : EIATTR_NUM_MBARRIERS
	.align		4
.L_47:
        /*0d00*/ 	.byte	0x03, 0x38
        /*0d02*/ 	.short	0x0046


	//----- nvinfo : EIATTR_EXIT_INSTR_OFFSETS
	.align		4
        /*0d04*/ 	.byte	0x04, 0x1c
        /*0d06*/ 	.short	(.L_49 - .L_48)


	//   ....[0]....
.L_48:
        /*0d08*/ 	.word	0x00003290


	//   ....[1]....
        /*0d0c*/ 	.word	0x00003780


	//   ....[2]....
        /*0d10*/ 	.word	0x000037e0


	//   ....[3]....
        /*0d14*/ 	.word	0x00004580


	//   ....[4]....
        /*0d18*/ 	.word	0x00005290


	//   ....[5]....
        /*0d1c*/ 	.word	0x000052d0


	//   ....[6]....
        /*0d20*/ 	.word	0x00008e70


	//----- nvinfo : EIATTR_MAX_THREADS
	.align		4
.L_49:
        /*0d24*/ 	.byte	0x04, 0x05
        /*0d26*/ 	.short	(.L_51 - .L_50)
.L_50:
        /*0d28*/ 	.word	0x00000100
        /*0d2c*/ 	.word	0x00000001
        /*0d30*/ 	.word	0x00000001


	//----- nvinfo : EIATTR_CRS_STACK_SIZE
	.align		4
.L_51:
        /*0d34*/ 	.byte	0x04, 0x1e
        /*0d36*/ 	.short	(.L_53 - .L_52)
.L_52:
        /*0d38*/ 	.word	0x00000000


	//----- nvinfo : EIATTR_CBANK_PARAM_SIZE
	.align		4
.L_53:
        /*0d3c*/ 	.byte	0x03, 0x19
        /*0d3e*/ 	.short	0x0800


	//----- nvinfo : EIATTR_PARAM_CBANK
	.align		4
        /*0d40*/ 	.byte	0x04, 0x0a
        /*0d42*/ 	.short	(.L_55 - .L_54)
	.align		4
.L_54:
        /*0d44*/ 	.word	index@(.nv.constant0._ZN7cutlass13device_kernelINS_4gemm6kernel13GemmUniversalIN4cute5tupleIJiiiiEEENS1_10collective13CollectiveMmaINS1_35MainloopSm100TmaUmmaWarpSpecializedILi24ELi2ELi4ENS5_IJNS4_1CILi1EEESB_SB_EEEEENS5_IJNSA_ILi128EEESE_NSA_ILi32EEEEEENS_12float_e5m2_tENS5_IJSB_llEEESH_SI_NS4_8TiledMMAINS4_8MMA_AtomIJNS4_10MMA_TraitsINS4_19SM100_MMA_F8F6F4_SSEJSH_SH_fSE_SE_NS4_17integral_constantINS4_4UMMA5MajorELSP_1EEESQ_NSN_INSO_7ScaleInELSR_0EEESS_EEEEEENS4_6LayoutISC_NS5_IJNSA_ILi0EEESW_SW_EEEEENS5_IJNS4_10UnderscoreESZ_SZ_EEEEENS4_13SM90_TMA_LOADENS4_14ComposedLayoutINS4_7SwizzleILi3ELi4ELi3EEENS4_18smem_ptr_flag_bitsILi8EEENSV_INS5_IJSE_NSA_ILi8EEEEEENS5_IJSB_SE_EEEEEEEvNS4_8identityES12_S1C_vS1D_EENS_8epilogue10collective18CollectiveEpilogueINS1F_23Sm100TmaWarpSpecializedILi2ELi2ELi64ELb0ELb0EEEJSG_NS5_IJNSV_ISE_SB_EENSV_INSA_ILi64EEESB_EEEEESH_NS5_IJlSB_lEEESH_S1O_NS1F_6fusion15FusionCallbacksIS1J_NS1P_17LinearCombinationISH_fSH_fLNS_15FloatRoundStyleE2EEESG_S1N_JEEENS4_5SM1004TMEM4LOAD26SM100_TMEM_LOAD_32dp32b64xES12_NS13_INS14_ILi2ELi4ELi3EEES17_NSV_INS5_IJS18_S1L_EEENS5_IJS1L_SB_EEEEEEENS4_39AutoVectorizingCopyWithAssumedAlignmentILi128EEENS4_14SM90_TMA_STOREES23_S25_S25_EEEvvEEEEvNT_6ParamsE)
        /*0d48*/ 	.short	0x0380
        /*0d4a*/ 	.short	0x0800


	//----- nvinfo : EIATTR_SW_WAR
	.align		4
.L_55:
        /*0d4c*/ 	.byte	0x04, 0x36
        /*0d4e*/ 	.short	(.L_57 - .L_56)
.L_56:
        /*0d50*/ 	.word	0x00000008
.L_57:


//--------------------- .nv.callgraph             --------------------------
	.section	.nv.callgraph,"",@"SHT_CUDA_CALLGRAPH"
	.align	4
	.sectionentsize	8
	.align		4
        /*0000*/ 	.word	0x00000000
	.align		4
        /*0004*/ 	.word	0xffffffff
	.align		4
        /*0008*/ 	.word	index@(_ZN7cutlass13device_kernelINS_4gemm6kernel13GemmUniversalIN4cute5tupleIJiiiiEEENS1_10collective13CollectiveMmaINS1_35MainloopSm100TmaUmmaWarpSpecializedILi24ELi2ELi4ENS5_IJNS4_1CILi1EEESB_SB_EEEEENS5_IJNSA_ILi128EEESE_NSA_ILi32EEEEEENS_12float_e5m2_tENS5_IJSB_llEEESH_SI_NS4_8TiledMMAINS4_8MMA_AtomIJNS4_10MMA_TraitsINS4_19SM100_MMA_F8F6F4_SSEJSH_SH_fSE_SE_NS4_17integral_constantINS4_4UMMA5MajorELSP_1EEESQ_NSN_INSO_7ScaleInELSR_0EEESS_EEEEEENS4_6LayoutISC_NS5_IJNSA_ILi0EEESW_SW_EEEEENS5_IJNS4_10UnderscoreESZ_SZ_EEEEENS4_13SM90_TMA_LOADENS4_14ComposedLayoutINS4_7SwizzleILi3ELi4ELi3EEENS4_18smem_ptr_flag_bitsILi8EEENSV_INS5_IJSE_NSA_ILi8EEEEEENS5_IJSB_SE_EEEEEEEvNS4_8identityES12_S1C_vS1D_EENS_8epilogue10collective18CollectiveEpilogueINS1F_23Sm100TmaWarpSpecializedILi2ELi2ELi64ELb0ELb0EEEJSG_NS5_IJNSV_ISE_SB_EENSV_INSA_ILi64EEESB_EEEEESH_NS5_IJlSB_lEEESH_S1O_NS1F_6fusion15FusionCallbacksIS1J_NS1P_17LinearCombinationISH_fSH_fLNS_15FloatRoundStyleE2EEESG_S1N_JEEENS4_5SM1004TMEM4LOAD26SM100_TMEM_LOAD_32dp32b64xES12_NS13_INS14_ILi2ELi4ELi3EEES17_NSV_INS5_IJS18_S1L_EEENS5_IJS1L_SB_EEEEEEENS4_39AutoVectorizingCopyWithAssumedAlignmentILi128EEENS4_14SM90_TMA_STOREES23_S25_S25_EEEvvEEEEvNT_6ParamsE)
	.align		4
        /*000c*/ 	.word	index@(__assertfail)
	.align		4
        /*0010*/ 	.word	0x00000000
	.align		4
        /*0014*/ 	.word	0xfffffffe
	.align		4
        /*0018*/ 	.word	0x00000000
	.align		4
        /*001c*/ 	.word	0xfffffffd
	.align		4
        /*0020*/ 	.word	0x00000000
	.align		4
        /*0024*/ 	.word	0xfffffffc


//--------------------- .nv.constant4             --------------------------
	.section	.nv.constant4,"a",@progbits
	.align	8
	.align		8
.nv.constant4:
        /*0000*/ 	.dword	__assertfail
	.align		8
        /*0008*/ 	.dword	__unnamed_1
	.align		8
        /*0010*/ 	.dword	__unnamed_2
	.align		8
        /*0018*/ 	.dword	_ZN40_INTERNAL_68a2469b_4_k_cu_9b3d8bb5_322794cuda3std3__45__cpo5beginE
	.align		8
        /*0020*/ 	.dword	_ZN40_INTERNAL_68a2469b_4_k_cu_9b3d8bb5_322794cuda3std3__45__cpo3endE
	.align		8
        /*0028*/ 	.dword	_ZN40_INTERNAL_68a2469b_4_k_cu_9b3d8bb5_322794cuda3std3__45__cpo6cbeginE
	.align		8
        /*0030*/ 	.dword	_ZN40_INTERNAL_68a2469b_4_k_cu_9b3d8bb5_322794cuda3std3__45__cpo4cendE
	.align		8
        /*0038*/ 	.dword	_ZN40_INTERNAL_68a2469b_4_k_cu_9b3d8bb5_322794cuda3std3__442_GLOBAL__N__68a2469b_4_k_cu_9b3d8bb5_322796ignoreE
	.align		8
        /*0040*/ 	.dword	_ZN40_INTERNAL_68a2469b_4_k_cu_9b3d8bb5_322794cuda3std3__419piecewise_constructE
	.align		8
        /*0048*/ 	.dword	_ZN40_INTERNAL_68a2469b_4_k_cu_9b3d8bb5_322794cuda3std3__48in_placeE
	.align		8
        /*0050*/ 	.dword	_ZN40_INTERNAL_68a2469b_4_k_cu_9b3d8bb5_322794cuda3std6ranges3__45__cpo4swapE
	.align		8
        /*0058*/ 	.dword	_ZN40_INTERNAL_68a2469b_4_k_cu_9b3d8bb5_322794cuda3std6ranges3__45__cpo9iter_moveE
	.align		8
        /*0060*/ 	.dword	_ZN40_INTERNAL_68a2469b_4_k_cu_9b3d8bb5_322794cute7productE
	.align		8
        /*0068*/ 	.dword	_ZN40_INTERNAL_68a2469b_4_k_cu_9b3d8bb5_322794cute1_E
	.align		8
        /*0070*/ 	.dword	$str$25
	.align		8
        /*0078*/ 	.dword	$str$26
	.align		8
        /*0080*/ 	.dword	$str$27
	.align		8
        /*0088*/ 	.dword	$str$28


//--------------------- .text._ZN7cutlass13device_kernelINS_4gemm6kernel13GemmUniversalIN4cute5tupleIJiiiiEEENS1_10collective13CollectiveMmaINS1_35MainloopSm100TmaUmmaWarpSpecializedILi24ELi2ELi4ENS5_IJNS4_1CILi1EEESB_SB_EEEEENS5_IJNSA_ILi128EEESE_NSA_ILi32EEEEEENS_12float_e5m2_tENS5_IJSB_llEEESH_SI_NS4_8TiledMMAINS4_8MMA_AtomIJNS4_10MMA_TraitsINS4_19SM100_MMA_F8F6F4_SSEJSH_SH_fSE_SE_NS4_17integral_constantINS4_4UMMA5MajorELSP_1EEESQ_NSN_INSO_7ScaleInELSR_0EEESS_EEEEEENS4_6LayoutISC_NS5_IJNSA_ILi0EEESW_SW_EEEEENS5_IJNS4_10UnderscoreESZ_SZ_EEEEENS4_13SM90_TMA_LOADENS4_14ComposedLayoutINS4_7SwizzleILi3ELi4ELi3EEENS4_18smem_ptr_flag_bitsILi8EEENSV_INS5_IJSE_NSA_ILi8EEEEEENS5_IJSB_SE_EEEEEEEvNS4_8identityES12_S1C_vS1D_EENS_8epilogue10collective18CollectiveEpilogueINS1F_23Sm100TmaWarpSpecializedILi2ELi2ELi64ELb0ELb0EEEJSG_NS5_IJNSV_ISE_SB_EENSV_INSA_ILi64EEESB_EEEEESH_NS5_IJlSB_lEEESH_S1O_NS1F_6fusion15FusionCallbacksIS1J_NS1P_17LinearCombinationISH_fSH_fLNS_15FloatRoundStyleE2EEESG_S1N_JEEENS4_5SM1004TMEM4LOAD26SM100_TMEM_LOAD_32dp32b64xES12_NS13_INS14_ILi2ELi4ELi3EEES17_NSV_INS5_IJS18_S1L_EEENS5_IJS1L_SB_EEEEEEENS4_39AutoVectorizingCopyWithAssumedAlignmentILi128EEENS4_14SM90_TMA_STOREES23_S25_S25_EEEvvEEEEvNT_6ParamsE --------------------------
	.section	.text._ZN7cutlass13device_kernelINS_4gemm6kernel13GemmUniversalIN4cute5tupleIJiiiiEEENS1_10collective13CollectiveMmaINS1_35MainloopSm100TmaUmmaWarpSpecializedILi24ELi2ELi4ENS5_IJNS4_1CILi1EEESB_SB_EEEEENS5_IJNSA_ILi128EEESE_NSA_ILi32EEEEEENS_12float_e5m2_tENS5_IJSB_llEEESH_SI_NS4_8TiledMMAINS4_8MMA_AtomIJNS4_10MMA_TraitsINS4_19SM100_MMA_F8F6F4_SSEJSH_SH_fSE_SE_NS4_17integral_constantINS4_4UMMA5MajorELSP_1EEESQ_NSN_INSO_7ScaleInELSR_0EEESS_EEEEEENS4_6LayoutISC_NS5_IJNSA_ILi0EEESW_SW_EEEEENS5_IJNS4_10UnderscoreESZ_SZ_EEEEENS4_13SM90_TMA_LOADENS4_14ComposedLayoutINS4_7SwizzleILi3ELi4ELi3EEENS4_18smem_ptr_flag_bitsILi8EEENSV_INS5_IJSE_NSA_ILi8EEEEEENS5_IJSB_SE_EEEEEEEvNS4_8identityES12_S1C_vS1D_EENS_8epilogue10collective18CollectiveEpilogueINS1F_23Sm100TmaWarpSpecializedILi2ELi2ELi64ELb0ELb0EEEJSG_NS5_IJNSV_ISE_SB_EENSV_INSA_ILi64EEESB_EEEEESH_NS5_IJlSB_lEEESH_S1O_NS1F_6fusion15FusionCallbacksIS1J_NS1P_17LinearCombinationISH_fSH_fLNS_15FloatRoundStyleE2EEESG_S1N_JEEENS4_5SM1004TMEM4LOAD26SM100_TMEM_LOAD_32dp32b64xES12_NS13_INS14_ILi2ELi4ELi3EEES17_NSV_INS5_IJS18_S1L_EEENS5_IJS1L_SB_EEEEEEENS4_39AutoVectorizingCopyWithAssumedAlignmentILi128EEENS4_14SM90_TMA_STOREES23_S25_S25_EEEvvEEEEvNT_6ParamsE,"ax",@progbits
	.align	128
.text._ZN7cutlass13device_kernelINS_4gemm6kernel13GemmUniversalIN4cute5tupleIJiiiiEEENS1_10collective13CollectiveMmaINS1_35MainloopSm100TmaUmmaWarpSpecializedILi24ELi2ELi4ENS5_IJNS4_1CILi1EEESB_SB_EEEEENS5_IJNSA_ILi128EEESE_NSA_ILi32EEEEEENS_12float_e5m2_tENS5_IJSB_llEEESH_SI_NS4_8TiledMMAINS4_8MMA_AtomIJNS4_10MMA_TraitsINS4_19SM100_MMA_F8F6F4_SSEJSH_SH_fSE_SE_NS4_17integral_constantINS4_4UMMA5MajorELSP_1EEESQ_NSN_INSO_7ScaleInELSR_0EEESS_EEEEEENS4_6LayoutISC_NS5_IJNSA_ILi0EEESW_SW_EEEEENS5_IJNS4_10UnderscoreESZ_SZ_EEEEENS4_13SM90_TMA_LOADENS4_14ComposedLayoutINS4_7SwizzleILi3ELi4ELi3EEENS4_18smem_ptr_flag_bitsILi8EEENSV_INS5_IJSE_NSA_ILi8EEEEEENS5_IJSB_SE_EEEEEEEvNS4_8identityES12_S1C_vS1D_EENS_8epilogue10collective18CollectiveEpilogueINS1F_23Sm100TmaWarpSpecializedILi2ELi2ELi64ELb0ELb0EEEJSG_NS5_IJNSV_ISE_SB_EENSV_INSA_ILi64EEESB_EEEEESH_NS5_IJlSB_lEEESH_S1O_NS1F_6fusion15FusionCallbacksIS1J_NS1P_17LinearCombinationISH_fSH_fLNS_15FloatRoundStyleE2EEESG_S1N_JEEENS4_5SM1004TMEM4LOAD26SM100_TMEM_LOAD_32dp32b64xES12_NS13_INS14_ILi2ELi4ELi3EEES17_NSV_INS5_IJS18_S1L_EEENS5_IJS1L_SB_EEEEEEENS4_39AutoVectorizingCopyWithAssumedAlignmentILi128EEENS4_14SM90_TMA_STOREES23_S25_S25_EEEvvEEEEvNT_6ParamsE:
        .type           _ZN7cutlass13device_kernelINS_4gemm6kernel13GemmUniversalIN4cute5tupleIJiiiiEEENS1_10collective13CollectiveMmaINS1_35MainloopSm100TmaUmmaWarpSpecializedILi24ELi2ELi4ENS5_IJNS4_1CILi1EEESB_SB_EEEEENS5_IJNSA_ILi128EEESE_NSA_ILi32EEEEEENS_12float_e5m2_tENS5_IJSB_llEEESH_SI_NS4_8TiledMMAINS4_8MMA_AtomIJNS4_10MMA_TraitsINS4_19SM100_MMA_F8F6F4_SSEJSH_SH_fSE_SE_NS4_17integral_constantINS4_4UMMA5MajorELSP_1EEESQ_NSN_INSO_7ScaleInELSR_0EEESS_EEEEEENS4_6LayoutISC_NS5_IJNSA_ILi0EEESW_SW_EEEEENS5_IJNS4_10UnderscoreESZ_SZ_EEEEENS4_13SM90_TMA_LOADENS4_14ComposedLayoutINS4_7SwizzleILi3ELi4ELi3EEENS4_18smem_ptr_flag_bitsILi8EEENSV_INS5_IJSE_NSA_ILi8EEEEEENS5_IJSB_SE_EEEEEEEvNS4_8identityES12_S1C_vS1D_EENS_8epilogue10collective18CollectiveEpilogueINS1F_23Sm100TmaWarpSpecializedILi2ELi2ELi64ELb0ELb0EEEJSG_NS5_IJNSV_ISE_SB_EENSV_INSA_ILi64EEESB_EEEEESH_NS5_IJlSB_lEEESH_S1O_NS1F_6fusion15FusionCallbacksIS1J_NS1P_17LinearCombinationISH_fSH_fLNS_15FloatRoundStyleE2EEESG_S1N_JEEENS4_5SM1004TMEM4LOAD26SM100_TMEM_LOAD_32dp32b64xES12_NS13_INS14_ILi2ELi4ELi3EEES17_NSV_INS5_IJS18_S1L_EEENS5_IJS1L_SB_EEEEEEENS4_39AutoVectorizingCopyWithAssumedAlignmentILi128EEENS4_14SM90_TMA_STOREES23_S25_S25_EEEvvEEEEvNT_6ParamsE,@function
        .size           _ZN7cutlass13device_kernelINS_4gemm6kernel13GemmUniversalIN4cute5tupleIJiiiiEEENS1_10collective13CollectiveMmaINS1_35MainloopSm100TmaUmmaWarpSpecializedILi24ELi2ELi4ENS5_IJNS4_1CILi1EEESB_SB_EEEEENS5_IJNSA_ILi128EEESE_NSA_ILi32EEEEEENS_12float_e5m2_tENS5_IJSB_llEEESH_SI_NS4_8TiledMMAINS4_8MMA_AtomIJNS4_10MMA_TraitsINS4_19SM100_MMA_F8F6F4_SSEJSH_SH_fSE_SE_NS4_17integral_constantINS4_4UMMA5MajorELSP_1EEESQ_NSN_INSO_7ScaleInELSR_0EEESS_EEEEEENS4_6LayoutISC_NS5_IJNSA_ILi0EEESW_SW_EEEEENS5_IJNS4_10UnderscoreESZ_SZ_EEEEENS4_13SM90_TMA_LOADENS4_14ComposedLayoutINS4_7SwizzleILi3ELi4ELi3EEENS4_18smem_ptr_flag_bitsILi8EEENSV_INS5_IJSE_NSA_ILi8EEEEEENS5_IJSB_SE_EEEEEEEvNS4_8identityES12_S1C_vS1D_EENS_8epilogue10collective18CollectiveEpilogueINS1F_23Sm100TmaWarpSpecializedILi2ELi2ELi64ELb0ELb0EEEJSG_NS5_IJNSV_ISE_SB_EENSV_INSA_ILi64EEESB_EEEEESH_NS5_IJlSB_lEEESH_S1O_NS1F_6fusion15FusionCallbacksIS1J_NS1P_17LinearCombinationISH_fSH_fLNS_15FloatRoundStyleE2EEESG_S1N_JEEENS4_5SM1004TMEM4LOAD26SM100_TMEM_LOAD_32dp32b64xES12_NS13_INS14_ILi2ELi4ELi3EEES17_NSV_INS5_IJS18_S1L_EEENS5_IJS1L_SB_EEEEEEENS4_39AutoVectorizingCopyWithAssumedAlignmentILi128EEENS4_14SM90_TMA_STOREES23_S25_S25_EEEvvEEEEvNT_6ParamsE,(.L_x_204 - _ZN7cutlass13device_kernelINS_4gemm6kernel13GemmUniversalIN4cute5tupleIJiiiiEEENS1_10collective13CollectiveMmaINS1_35MainloopSm100TmaUmmaWarpSpecializedILi24ELi2ELi4ENS5_IJNS4_1CILi1EEESB_SB_EEEEENS5_IJNSA_ILi128EEESE_NSA_ILi32EEEEEENS_12float_e5m2_tENS5_IJSB_llEEESH_SI_NS4_8TiledMMAINS4_8MMA_AtomIJNS4_10MMA_TraitsINS4_19SM100_MMA_F8F6F4_SSEJSH_SH_fSE_SE_NS4_17integral_constantINS4_4UMMA5MajorELSP_1EEESQ_NSN_INSO_7ScaleInELSR_0EEESS_EEEEEENS4_6LayoutISC_NS5_IJNSA_ILi0EEESW_SW_EEEEENS5_IJNS4_10UnderscoreESZ_SZ_EEEEENS4_13SM90_TMA_LOADENS4_14ComposedLayoutINS4_7SwizzleILi3ELi4ELi3EEENS4_18smem_ptr_flag_bitsILi8EEENSV_INS5_IJSE_NSA_ILi8EEEEEENS5_IJSB_SE_EEEEEEEvNS4_8identityES12_S1C_vS1D_EENS_8epilogue10collective18CollectiveEpilogueINS1F_23Sm100TmaWarpSpecializedILi2ELi2ELi64ELb0ELb0EEEJSG_NS5_IJNSV_ISE_SB_EENSV_INSA_ILi64EEESB_EEEEESH_NS5_IJlSB_lEEESH_S1O_NS1F_6fusion15FusionCallbacksIS1J_NS1P_17LinearCombinationISH_fSH_fLNS_15FloatRoundStyleE2EEESG_S1N_JEEENS4_5SM1004TMEM4LOAD26SM100_TMEM_LOAD_32dp32b64xES12_NS13_INS14_ILi2ELi4ELi3EEES17_NSV_INS5_IJS18_S1L_EEENS5_IJS1L_SB_EEEEEEENS4_39AutoVectorizingCopyWithAssumedAlignmentILi128EEENS4_14SM90_TMA_STOREES23_S25_S25_EEEvvEEEEvNT_6ParamsE)
        .other          _ZN7cutlass13device_kernelINS_4gemm6kernel13GemmUniversalIN4cute5tupleIJiiiiEEENS1_10collective13CollectiveMmaINS1_35MainloopSm100TmaUmmaWarpSpecializedILi24ELi2ELi4ENS5_IJNS4_1CILi1EEESB_SB_EEEEENS5_IJNSA_ILi128EEESE_NSA_ILi32EEEEEENS_12float_e5m2_tENS5_IJSB_llEEESH_SI_NS4_8TiledMMAINS4_8MMA_AtomIJNS4_10MMA_TraitsINS4_19SM100_MMA_F8F6F4_SSEJSH_SH_fSE_SE_NS4_17integral_constantINS4_4UMMA5MajorELSP_1EEESQ_NSN_INSO_7ScaleInELSR_0EEESS_EEEEEENS4_6LayoutISC_NS5_IJNSA_ILi0EEESW_SW_EEEEENS5_IJNS4_10UnderscoreESZ_SZ_EEEEENS4_13SM90_TMA_LOADENS4_14ComposedLayoutINS4_7SwizzleILi3ELi4ELi3EEENS4_18smem_ptr_flag_bitsILi8EEENSV_INS5_IJSE_NSA_ILi8EEEEEENS5_IJSB_SE_EEEEEEEvNS4_8identityES12_S1C_vS1D_EENS_8epilogue10collective18CollectiveEpilogueINS1F_23Sm100TmaWarpSpecializedILi2ELi2ELi64ELb0ELb0EEEJSG_NS5_IJNSV_ISE_SB_EENSV_INSA_ILi64EEESB_EEEEESH_NS5_IJlSB_lEEESH_S1O_NS1F_6fusion15FusionCallbacksIS1J_NS1P_17LinearCombinationISH_fSH_fLNS_15FloatRoundStyleE2EEESG_S1N_JEEENS4_5SM1004TMEM4LOAD26SM100_TMEM_LOAD_32dp32b64xES12_NS13_INS14_ILi2ELi4ELi3EEES17_NSV_INS5_IJS18_S1L_EEENS5_IJS1L_SB_EEEEEEENS4_39AutoVectorizingCopyWithAssumedAlignmentILi128EEENS4_14SM90_TMA_STOREES23_S25_S25_EEEvvEEEEvNT_6ParamsE,@"STO_CUDA_ENTRY STV_DEFAULT"
_ZN7cutlass13device_kernelINS_4gemm6kernel13GemmUniversalIN4cute5tupleIJiiiiEEENS1_10collective13CollectiveMmaINS1_35MainloopSm100TmaUmmaWarpSpecializedILi24ELi2ELi4ENS5_IJNS4_1CILi1EEESB_SB_EEEEENS5_IJNSA_ILi128EEESE_NSA_ILi32EEEEEENS_12float_e5m2_tENS5_IJSB_llEEESH_SI_NS4_8TiledMMAINS4_8MMA_AtomIJNS4_10MMA_TraitsINS4_19SM100_MMA_F8F6F4_SSEJSH_SH_fSE_SE_NS4_17integral_constantINS4_4UMMA5MajorELSP_1EEESQ_NSN_INSO_7ScaleInELSR_0EEESS_EEEEEENS4_6LayoutISC_NS5_IJNSA_ILi0EEESW_SW_EEEEENS5_IJNS4_10UnderscoreESZ_SZ_EEEEENS4_13SM90_TMA_LOADENS4_14ComposedLayoutINS4_7SwizzleILi3ELi4ELi3EEENS4_18smem_ptr_flag_bitsILi8EEENSV_INS5_IJSE_NSA_ILi8EEEEEENS5_IJSB_SE_EEEEEEEvNS4_8identityES12_S1C_vS1D_EENS_8epilogue10collective18CollectiveEpilogueINS1F_23Sm100TmaWarpSpecializedILi2ELi2ELi64ELb0ELb0EEEJSG_NS5_IJNSV_ISE_SB_EENSV_INSA_ILi64EEESB_EEEEESH_NS5_IJlSB_lEEESH_S1O_NS1F_6fusion15FusionCallbacksIS1J_NS1P_17LinearCombinationISH_fSH_fLNS_15FloatRoundStyleE2EEESG_S1N_JEEENS4_5SM1004TMEM4LOAD26SM100_TMEM_LOAD_32dp32b64xES12_NS13_INS14_ILi2ELi4ELi3EEES17_NSV_INS5_IJS18_S1L_EEENS5_IJS1L_SB_EEEEEEENS4_39AutoVectorizingCopyWithAssumedAlignmentILi128EEENS4_14SM90_TMA_STOREES23_S25_S25_EEEvvEEEEvNT_6ParamsE:
[----:B------:R-:W1:Y:S01]  /*0000*/  LDC R1, c[0x0][0x37c] ;  /* 0x0000df00ff017b82 */ /* 0x000e620000000800 */
[----:B------:R-:W2:Y:S01]  /*0010*/  S2R R189, SR_TID.X ;  /* 0x0000000000bd7919 */ /* 0x000ea20000002100 */
[----:B------:R-:W3:Y:S01]  /*0020*/  LDCU.64 UR4, c[0x0][0x890] ;  /* 0x00011200ff0477ac */ /* 0x000ee20008000a00 */
[----:B------:R-:W-:Y:S02]  /*0030*/  PRMT R171, RZ, 0x7610, R171 ;  /* 0x00007610ffab7816 */ /* 0x000fe400000000ab */
[----:B------:R-:W-:Y:S01]  /*0040*/  ELECT P5, URZ, PT ;  /* 0x0000000000ff782f */ /* 0x000fe200038a0000 */
[----:B------:R-:W4:Y:S01]  /*0050*/  LDCU.64 UR46, c[0x0][0x358] ;  /* 0x00006b00ff2e77ac */ /* 0x000f220008000a00 */
[----:B---3--:R-:W-:-:S04]  /*0060*/  UISETP.NE.U32.AND UP0, UPT, UR4, URZ, UPT ;  /* 0x000000ff0400728c */ /* 0x008fc8000bf05070 */
[----:B------:R-:W-:Y:S01]  /*0070*/  UISETP.NE.AND.EX UP0, UPT, UR5, URZ, UPT, UP0 ;  /* 0x000000ff0500728c */ /* 0x000fe2000bf05300 */
[----:B--2---:R-:W-:-:S05]  /*0080*/  SHF.R.U32.HI R173, RZ, 0x5, R189 ;  /* 0x00000005ffad7819 */ /* 0x004fca00000116bd */
[----:B------:R-:W2:Y:S02]  /*0090*/  SHFL.IDX PT, R0, R173, RZ, 0x1f ;  /* 0x00001fffad007589 */ /* 0x000ea400000e0000 */
[----:B--2---:R-:W-:Y:S01]  /*00a0*/  R2UR UR8, R0 ;  /* 0x00000000000872ca */ /* 0x004fe200000e0000 */
[----:B-1--4-:R-:W-:-:S14]  /*00b0*/  BRA.U UP0, `(.L_x_0) ;  /* 0x00000001002c7547 */ /* 0x012fdc000b800000 */
[----:B------:R-:W1:Y:S02]  /*00c0*/  LDCU.64 UR6, c[0x0][0x888] ;  /* 0x00011100ff0677ac */ /* 0x000e640008000a00 */
[----:B-1----:R-:W-:-:S04]  /*00d0*/  UISETP.NE.U32.AND UP0, UPT, UR6, URZ, UPT ;  /* 0x000000ff0600728c */ /* 0x002fc8000bf05070 */
[----:B------:R-:W-:-:S09]  /*00e0*/  UISETP.NE.AND.EX UP0, UPT, UR7, URZ, UPT, UP0 ;  /* 0x000000ff0700728c */ /* 0x000fd2000bf05300 */
[----:B------:R-:W-:Y:S05]  /*00f0*/  BRA.U !UP0, `(.L_x_1) ;  /* 0x0000000108107547 */ /* 0x000fea000b800000 */
[----:B------:R-:W1:Y:S02]  /*0100*/  LDC.64 R2, c[0x0][0x888] ;  /* 0x00022200ff027b82 */ /* 0x000e640000000a00 */
[----:B-1----:R1:W5:Y:S01]  /*0110*/  LDG.E R81, desc[UR46][R2.64] ;  /* 0x0000002e02517981 */ /* 0x002362000c1e1900 */
[----:B------:R-:W-:Y:S01]  /*0120*/  HFMA2 R171, -RZ, RZ, 0, 5.9604644775390625e-08 ;  /* 0x00000001ffab7431 */ /* 0x000fe200000001ff */
[----:B------:R-:W-:Y:S05]  /*0130*/  BRA `(.L_x_0) ;  /* 0x00000000000c7947 */ /* 0x000fea0003800000 */
.L_x_1:
[----:B------:R-:W1:Y:S01]  /*0140*/  LDCU UR6, c[0x0][0x880] ;  /* 0x00011000ff0677ac */ /* 0x000e620008000800 */
[----:B------:R-:W-:Y:S01]  /*0150*/  HFMA2 R171, -RZ, RZ, 0, 5.9604644775390625e-08 ;  /* 0x00000001ffab7431 */ /* 0x000fe200000001ff */
[----:B-1----:R-:W-:-:S07]  /*0160*/  MOV R81, UR6 ;  /* 0x0000000600517c02 */ /* 0x002fce0008000f00 */
.L_x_0:
[----:B------:R-:W2:Y:S02]  /*0170*/  LDCU.64 UR6, c[0x0][0x8b0] ;  /* 0x00011600ff0677ac */ /* 0x000ea40008000a00 */
[----:B--2---:R-:W-:-:S04]  /*0180*/  UISETP.NE.U32.AND UP0, UPT, UR6, URZ, UPT ;  /* 0x000000ff0600728c */ /* 0x004fc8000bf05070 */
[----:B------:R-:W-:-:S09]  /*0190*/  UISETP.NE.AND.EX UP0, UPT, UR7, URZ, UPT, UP0 ;  /* 0x000000ff0700728c */ /* 0x000fd2000bf05300 */
[----:B------:R-:W-:Y:S05]  /*01a0*/  BRA.U UP0, `(.L_x_2) ;  /* 0x0000000100247547 */ /* 0x000fea000b800000 */
[----:B------:R-:W2:Y:S02]  /*01b0*/  LDCU.64 UR6, c[0x0][0x8a8] ;  /* 0x00011500ff0677ac */ /* 0x000ea40008000a00 */
[----:B--2---:R-:W-:-:S04]  /*01c0*/  UISETP.NE.U32.AND UP0, UPT, UR6, URZ, UPT ;  /* 0x000000ff0600728c */ /* 0x004fc8000bf05070 */
[----:B------:R-:W-:-:S09]  /*01d0*/  UISETP.NE.AND.EX UP0, UPT, UR7, URZ, UPT, UP0 ;  /* 0x000000ff0700728c */ /* 0x000fd2000bf05300 */
[----:B------:R-:W-:Y:S05]  /*01e0*/  BRA.U !UP0, `(.L_x_3) ;  /* 0x00000001080c7547 */ /* 0x000fea000b800000 */
[----:B------:R-:W2:Y:S02]  /*01f0*/  LDC.64 R78, c[0x0][0x8a8] ;  /* 0x00022a00ff4e7b82 */ /* 0x000ea40000000a00 */
[----:B--2---:R2:W5:Y:S01]  /*0200*/  LDG.E R78, desc[UR46][R78.64] ;  /* 0x0000002e4e4e7981 */ /* 0x004562000c1e1900 */
[----:B------:R-:W-:Y:S05]  /*0210*/  BRA `(.L_x_2) ;  /* 0x0000000000087947 */ /* 0x000fea0003800000 */
.L_x_3:
[----:B------:R-:W2:Y:S02]  /*0220*/  LDCU UR6, c[0x0][0x8a0] ;  /* 0x00011400ff0677ac */ /* 0x000ea40008000800 */
[----:B--2---:R-:W-:Y:S02]  /*0230*/  MOV R78, UR6 ;  /* 0x00000006004e7c02 */ /* 0x004fe40008000f00 */
.L_x_2:
[----:B------:R-:W-:Y:S01]  /*0240*/  IMAD.U32 R0, RZ, RZ, UR8 ;  /* 0x00000008ff007e24 */ /* 0x000fe2000f8e00ff */
[----:B------:R-:W-:Y:S04]  /*0250*/  BSSY.RECONVERGENT B0, `(.L_x_4) ;  /* 0x000000c000007945 */ /* 0x000fe80003800200 */
[C---:B------:R-:W-:Y:S02]  /*0260*/  ISETP.NE.OR P1, PT, R0.reuse, 0x1, !P5 ;  /* 0x000000010000780c */ /* 0x040fe40006f25670 */
[----:B------:R-:W-:-:S11]  /*0270*/  ISETP.NE.OR P0, PT, R0, 0x3, !P5 ;  /* 0x000000030000780c */ /* 0x000fd60006f05670 */
[----:B------:R-:W-:Y:S05]  /*0280*/  @P1 BRA `(.L_x_5) ;  /* 0x0000000000201947 */ /* 0x000fea0003800000 */
[----:B------:R-:W3:Y:S02]  /*0290*/  LDCU.64 UR6, c[0x0][0x348] ;  /* 0x00006900ff0677ac */ /* 0x000ee40008000a00 */
[----:B---3--:R-:W-:Y:S02]  /*02a0*/  UIADD3 UR10, UP1, UPT, UR6, 0x80, URZ ;  /* 0x00000080060a7890 */ /* 0x008fe4000ff3e0ff */
[----:B------:R-:W-:Y:S02]  /*02b0*/  UIADD3 UR6, UP0, UPT, UR6, 0x180, URZ ;  /* 0x0000018006067890 */ /* 0x000fe4000ff1e0ff */
[----:B------:R-:W-:Y:S02]  /*02c0*/  UIADD3.X UR11, UPT, UPT, URZ, UR7, URZ, UP1, !UPT ;  /* 0x00000007ff0b7290 */ /* 0x000fe40008ffe4ff */
[----:B------:R-:W-:-:S07]  /*02d0*/  UIADD3.X UR7, UPT, UPT, URZ, UR7, URZ, UP0, !UPT ;  /* 0x00000007ff077290 */ /* 0x000fce00087fe4ff */
[----:B------:R3:W-:Y:S02]  /*02e0*/  UTMACCTL.PF [UR10] ;  /* 0x000000000a0079b9 */ /* 0x0007e40008040000 */
[----:B------:R3:W-:Y:S02]  /*02f0*/  UTMACCTL.PF [UR6] ;  /* 0x00000000060079b9 */ /* 0x0007e40008040000 */
[----:B---3--:R-:W-:Y:S01]  /*0300*/  NOP ;  /* 0x0000000000007918 */ /* 0x008fe20000000000 */
.L_x_5:
[----:B------:R-:W-:Y:S05]  /*0310*/  BSYNC.RECONVERGENT B0 ;  /* 0x0000000000007941 */ /* 0x000fea0003800200 */
.L_x_4:
[----:B------:R-:W-:Y:S04]  /*0320*/  BSSY.RECONVERGENT B0, `(.L_x_6) ;  /* 0x000000a000007945 */ /* 0x000fe80003800200 */
        /* <DEDUP_REMOVED lines=9> */
.L_x_7:
[----:B------:R-:W-:Y:S05]  /*03c0*/  BSYNC.RECONVERGENT B0 ;  /* 0x0000000000007941 */ /* 0x000fea0003800200 */
.L_x_6:
[----:B------:R-:W3:Y:S01]  /*03d0*/  LDCU.64 UR6, c[0x0][0x888] ;  /* 0x00011100ff0677ac */ /* 0x000ee20008000a00 */
[----:B------:R-:W-:Y:S02]  /*03e0*/  UISETP.EQ.U32.AND UP1, UPT, UR4, URZ, UPT ;  /* 0x000000ff0400728c */ /* 0x000fe4000bf22070 */
[----:B------:R-:W-:Y:S02]  /*03f0*/  UPLOP3.LUT UP2, UPT, UPT, UPT, UPT, 0x80, 0x8 ;  /* 0x000000000008789c */ /* 0x000fe40003f4f070 */
[----:B---3--:R-:W-:-:S04]  /*0400*/  UISETP.NE.U32.AND UP0, UPT, UR6, URZ, UPT ;  /* 0x000000ff0600728c */ /* 0x008fc8000bf05070 */
[----:B------:R-:W-:-:S04]  /*0410*/  UISETP.NE.AND.EX UP0, UPT, UR7, URZ, UPT, UP0 ;  /* 0x000000ff0700728c */ /* 0x000fc8000bf05300 */
[----:B------:R-:W-:-:S04]  /*0420*/  UISETP.EQ.OR.EX UP3, UPT, UR5, URZ, !UP0, UP1 ;  /* 0x000000ff0500728c */ /* 0x000fc8000c762710 */
[----:B------:R-:W-:-:S05]  /*0430*/  UP2UR UR50, UPR, URZ, 0x8 ;  /* 0x00000008ff327883 */ /* 0x000fca0008000000 */
[----:B------:R-:W-:Y:S07]  /*0440*/  BRA.U !UP3, `(.L_x_8) ;  /* 0x000000010b207547 */ /* 0x000fee000b800000 */
[----:B------:R-:W-:Y:S01]  /*0450*/  UISETP.NE.U32.AND UP2, UPT, UR4, URZ, UPT ;  /* 0x000000ff0400728c */ /* 0x000fe2000bf45070 */
[----:B-----5:R-:W-:Y:S01]  /*0460*/  FSETP.NEU.AND P0, PT, R81, RZ, PT ;  /* 0x000000ff5100720b */ /* 0x020fe20003f0d000 */
[----:B------:R-:W-:Y:S02]  /*0470*/  USEL UR4, URZ, 0xffffffff, UP0 ;  /* 0xffffffffff047887 */ /* 0x000fe40008000000 */
[----:B------:R-:W-:-:S10]  /*0480*/  UISETP.NE.AND.EX UP2, UPT, UR5, URZ, UPT, UP2 ;  /* 0x000000ff0500728c */ /* 0x000fd4000bf45320 */
[----:B------:R-:W-:Y:S01]  /*0490*/  VOTEU.ANY UP1, P0 ;  /* 0x0000000000ff7886 */ /* 0x000fe20000020100 */
[----:B------:R-:W-:-:S04]  /*04a0*/  @!UP2 USEL UR4, URZ, 0xffffffff, UP1 ;  /* 0xffffffffff04a887 */ /* 0x000fc80008800000 */
[----:B------:R-:W-:-:S04]  /*04b0*/  ULOP3.LUT UR4, UR4, 0x1, URZ, 0xc0, !UPT ;  /* 0x0000000104047892 */ /* 0x000fc8000f8ec0ff */
[----:B------:R-:W-:-:S11]  /*04c0*/  UISETP.NE.U32.AND UP2, UPT, UR4, 0x1, UPT ;  /* 0x000000010400788c */ /* 0x000fd6000bf45070 */
.L_x_8:
[----:B-1----:R-:W1:Y:S01]  /*04d0*/  SHFL.IDX PT, R2, R173, RZ, 0x1f ;  /* 0x00001fffad027589 */ /* 0x002e6200000e0000 */
[----:B------:R-:W-:-:S04]  /*04e0*/  UISETP.NE.AND UP1, UPT, UR8, 0x2, UPT ;  /* 0x000000020800788c */ /* 0x000fc8000bf25270 */
[----:B------:R-:W-:Y:S01]  /*04f0*/  USEL UR6, URZ, 0x1, UP1 ;  /* 0x00000001ff067887 */ /* 0x000fe20008800000 */
[----:B-1----:R-:W-:-:S13]  /*0500*/  ISETP.NE.AND P0, PT, R2, RZ, PT ;  /* 0x000000ff0200720c */ /* 0x002fda0003f05270 */
[----:B------:R-:W-:Y:S05]  /*0510*/  @P0 BRA `(.L_x_9) ;  /* 0x0000000000f40947 */ /* 0x000fea0003800000 */
[----:B------:R-:W-:Y:S01]  /*0520*/  ELECT P0, URZ, PT ;  /* 0x0000000000ff782f */ /* 0x000fe20003800000 */
[----:B------:R-:W-:-:S12]  /*0530*/  BSSY.RECONVERGENT B0, `(.L_x_9) ;  /* 0x000003b000007945 */ /* 0x000fd80003800200 */
[----:B------:R-:W-:Y:S05]  /*0540*/  @!P0 BRA `(.L_x_10) ;  /* 0x0000000000e48947 */ /* 0x000fea0003800000 */
[----:B------:R-:W1:Y:S01]  /*0550*/  S2UR UR5, SR_CgaCtaId ;  /* 0x00000000000579c3 */ /* 0x000e620000008800 */
[----:B------:R-:W-:Y:S01]  /*0560*/  UMOV UR7, 0x400 ;  /* 0x0000040000077882 */ /* 0x000fe20000000000 */
[----:B------:R-:W-:Y:S02]  /*0570*/  UMOV UR4, 0x1 ;  /* 0x0000000100047882 */ /* 0x000fe40000000000 */
[----:B------:R-:W-:-:S04]  /*0580*/  UIADD3 UR10, UPT, UPT, -UR4, 0x100000, URZ ;  /* 0x00100000040a7890 */ /* 0x000fc8000fffe1ff */
[----:B------:R-:W-:Y:S02]  /*0590*/  USHF.L.U32 UR11, UR10, 0xb, URZ ;  /* 0x0000000b0a0b7899 */ /* 0x000fe400080006ff */
[----:B------:R-:W-:Y:S02]  /*05a0*/  USHF.L.U32 UR10, UR10, 0x1, URZ ;  /* 0x000000010a0a7899 */ /* 0x000fe400080006ff */
[----:B-1----:R-:W-:Y:S01]  /*05b0*/  ULEA UR5, UR5, UR7, 0x18 ;  /* 0x0000000705057291 */ /* 0x002fe2000f8ec0ff */
[----:B------:R-:W1:Y:S11]  /*05c0*/  FENCE.VIEW.ASYNC.S ;  /* 0x00000000000073c6 */ /* 0x000e760000000000 */
[----:B-1----:R1:W3:Y:S01]  /*05d0*/  SYNCS.EXCH.64 URZ, [UR5], UR10 ;  /* 0x0000000a05ff75b2 */ /* 0x0022e20008000100 */
[----:B------:R1:W4:Y:S01]  /*05e0*/  SYNCS.EXCH.64 URZ, [UR5+0xc0], UR10 ;  /* 0x0000c00a05ff75b2 */ /* 0x0003220008000100 */
[----:B------:R1:W1:Y:S01]  /*05f0*/  SYNCS.EXCH.64 URZ, [UR5+0x8], UR10 ;  /* 0x0000080a05ff75b2 */ /* 0x0002620008000100 */
        /* <DEDUP_REMOVED lines=45> */
[----:B---34-:R-:W-:Y:S01]  /*08d0*/  NOP ;  /* 0x0000000000007918 */ /* 0x018fe20000000000 */
.L_x_10:
[----:B-1----:R-:W-:Y:S05]  /*08e0*/  BSYNC.RECONVERGENT B0 ;  /* 0x0000000000007941 */ /* 0x002fea0003800200 */
.L_x_9:
[----:B------:R-:W1:Y:S01]  /*08f0*/  SHFL.IDX PT, R2, R173, RZ, 0x1f ;  /* 0x00001fffad027589 */ /* 0x000e6200000e0000 */
[----:B------:R-:W-:Y:S01]  /*0900*/  NOP ;  /* 0x0000000000007918 */ /* 0x000fe20000000000 */
[----:B-1----:R-:W-:-:S13]  /*0910*/  ISETP.NE.AND P0, PT, R2, 0x1, PT ;  /* 0x000000010200780c */ /* 0x002fda0003f05270 */
[----:B------:R-:W-:Y:S05]  /*0920*/  @P0 BRA `(.L_x_11) ;  /* 0x0000000000480947 */ /* 0x000fea0003800000 */
[----:B------:R-:W1:Y:S01]  /*0930*/  S2UR UR7, SR_CgaCtaId ;  /* 0x00000000000779c3 */ /* 0x000e620000008800 */
[----:B------:R-:W-:Y:S01]  /*0940*/  UMOV UR9, 0x400 ;  /* 0x0000040000097882 */ /* 0x000fe20000000000 */
[----:B------:R-:W-:Y:S01]  /*0950*/  UMOV UR5, 0x20 ;  /* 0x0000002000057882 */ /* 0x000fe20000000000 */
[----:B------:R-:W-:Y:S01]  /*0960*/  UMOV UR4, 0x80 ;  /* 0x0000008000047882 */ /* 0x000fe20000000000 */
[----:B------:R-:W-:-:S04]  /*0970*/  UIADD3 UR10, UPT, UPT, -UR5, 0x100000, URZ ;  /* 0x00100000050a7890 */ /* 0x000fc8000fffe1ff */
[----:B------:R-:W-:Y:S02]  /*0980*/  USHF.L.U32 UR11, UR10, 0xb, URZ ;  /* 0x0000000b0a0b7899 */ /* 0x000fe400080006ff */
[----:B------:R-:W-:Y:S02]  /*0990*/  USHF.L.U32 UR10, UR10, 0x1, URZ ;  /* 0x000000010a0a7899 */ /* 0x000fe400080006ff */
[----:B------:R-:W-:-:S04]  /*09a0*/  UIADD3 UR4, UPT, UPT, -UR4, 0x100000, URZ ;  /* 0x0010000004047890 */ /* 0x000fc8000fffe1ff */
[----:B------:R-:W-:Y:S02]  /*09b0*/  USHF.L.U32 UR5, UR4, 0xb, URZ ;  /* 0x0000000b04057899 */ /* 0x000fe400080006ff */
[----:B------:R-:W-:Y:S01]  /*09c0*/  USHF.L.U32 UR4, UR4, 0x1, URZ ;  /* 0x0000000104047899 */ /* 0x000fe200080006ff */
[----:B------:R-:W-:Y:S01]  /*09d0*/  ELECT P0, URZ, PT ;  /* 0x0000000000ff782f */ /* 0x000fe20003800000 */
[----:B-1----:R-:W-:Y:S01]  /*09e0*/  ULEA UR7, UR7, UR9, 0x18 ;  /* 0x0000000907077291 */ /* 0x002fe2000f8ec0ff */
[----:B------:R-:W1:Y:S11]  /*09f0*/  FENCE.VIEW.ASYNC.S ;  /* 0x00000000000073c6 */ /* 0x000e760000000000 */
[----:B-1----:R1:W3:Y:S01]  /*0a00*/  SYNCS.EXCH.64 URZ, [UR7+0x180], UR10 ;  /* 0x0001800a07ff75b2 */ /* 0x0022e20008000100 */
[----:B------:R1:W4:Y:S01]  /*0a10*/  SYNCS.EXCH.64 URZ, [UR7+0x190], UR4 ;  /* 0x0001900407ff75b2 */ /* 0x0003220008000100 */
[----:B------:R1:W1:Y:S01]  /*0a20*/  SYNCS.EXCH.64 URZ, [UR7+0x188], UR10 ;  /* 0x0001880a07ff75b2 */ /* 0x0002620008000100 */
[----:B------:R1:W1:Y:S01]  /*0a30*/  SYNCS.EXCH.64 URZ, [UR7+0x198], UR4 ;  /* 0x0001980407ff75b2 */ /* 0x0002620008000100 */
[----:B------:R-:W-:Y:S01]  /*0a40*/  NOP ;  /* 0x0000000000007918 */ /* 0x000fe20000000000 */
.L_x_11:
[----:B------:R-:W2:Y:S01]  /*0a50*/  SHFL.IDX PT, R2, R173, RZ, 0x1f ;  /* 0x00001fffad027589 */ /* 0x000ea200000e0000 */
[----:B------:R-:W-:Y:S01]  /*0a60*/  NOP ;  /* 0x0000000000007918 */ /* 0x000fe20000000000 */
[----:B--2---:R-:W-:-:S13]  /*0a70*/  ISETP.NE.AND P0, PT, R2, 0x3, PT ;  /* 0x000000030200780c */ /* 0x004fda0003f05270 */
[----:B------:R-:W-:Y:S05]  /*0a80*/  @P0 BRA `(.L_x_12) ;  /* 0x0000000000300947 */ /* 0x000fea0003800000 */
[----:B-1----:R-:W1:Y:S01]  /*0a90*/  S2UR UR5, SR_CgaCtaId ;  /* 0x00000000000579c3 */ /* 0x002e620000008800 */
[----:B------:R-:W-:Y:S01]  /*0aa0*/  UMOV UR7, 0x400 ;  /* 0x0000040000077882 */ /* 0x000fe20000000000 */
[----:B------:R-:W-:Y:S01]  /*0ab0*/  UMOV UR4, 0x20 ;  /* 0x0000002000047882 */ /* 0x000fe20000000000 */
[----:B------:R-:W-:Y:S01]  /*0ac0*/  ELECT P0, URZ, PT ;  /* 0x0000000000ff782f */ /* 0x000fe20003800000 */
[----:B------:R-:W-:-:S04]  /*0ad0*/  UIADD3 UR10, UPT, UPT, -UR4, 0x100000, URZ ;  /* 0x00100000040a7890 */ /* 0x000fc8000fffe1ff */
[----:B------:R-:W-:Y:S02]  /*0ae0*/  USHF.L.U32 UR11, UR10, 0xb, URZ ;  /* 0x0000000b0a0b7899 */ /* 0x000fe400080006ff */
[----:B------:R-:W-:Y:S02]  /*0af0*/  USHF.L.U32 UR10, UR10, 0x1, URZ ;  /* 0x000000010a0a7899 */ /* 0x000fe400080006ff */
[----:B-1----:R-:W-:Y:S01]  /*0b00*/  ULEA UR5, UR5, UR7, 0x18 ;  /* 0x0000000705057291 */ /* 0x002fe2000f8ec0ff */
[----:B------:R-:W1:Y:S11]  /*0b10*/  FENCE.VIEW.ASYNC.S ;  /* 0x00000000000073c6 */ /* 0x000e760000000000 */
[----:B-1----:R2:W1:Y:S01]  /*0b20*/  SYNCS.EXCH.64 URZ, [UR5+0x1a0], UR10 ;  /* 0x0001a00a05ff75b2 */ /* 0x0024620008000100 */
[----:B------:R2:W1:Y:S02]  /*0b30*/  SYNCS.EXCH.64 URZ, [UR5+0x1a8], UR10 ;  /* 0x0001a80a05ff75b2 */ /* 0x0004640008000100 */
[----:B--2---:R-:W-:Y:S01]  /*0b40*/  NOP ;  /* 0x0000000000007918 */ /* 0x004fe20000000000 */
.L_x_12:
[----:B------:R-:W2:Y:S01]  /*0b50*/  SHFL.IDX PT, R2, R173, RZ, 0x1f ;  /* 0x00001fffad027589 */ /* 0x000ea200000e0000 */
[----:B------:R-:W-:Y:S01]  /*0b60*/  NOP ;  /* 0x0000000000007918 */ /* 0x000fe20000000000 */
[----:B--2---:R-:W-:-:S13]  /*0b70*/  ISETP.NE.AND P0, PT, R2, 0x4, PT ;  /* 0x000000040200780c */ /* 0x004fda0003f05270 */
[----:B------:R-:W-:Y:S05]  /*0b80*/  @P0 BRA `(.L_x_13) ;  /* 0x00000000004c0947 */ /* 0x000fea0003800000 */
[----:B-1----:R-:W1:Y:S01]  /*0b90*/  S2UR UR5, SR_CgaCtaId ;  /* 0x00000000000579c3 */ /* 0x002e620000008800 */
[----:B------:R-:W-:Y:S01]  /*0ba0*/  UMOV UR9, 0x100 ;  /* 0x0000010000097882 */ /* 0x000fe20000000000 */
[----:B------:R-:W-:Y:S01]  /*0bb0*/  UMOV UR7, 0x400 ;  /* 0x0000040000077882 */ /* 0x000fe20000000000 */
[----:B------:R-:W-:Y:S01]  /*0bc0*/  USEL UR9, UR9, 0xe0, UP2 ;  /* 0x000000e009097887 */ /* 0x000fe20009000000 */
[----:B------:R-:W-:Y:S01]  /*0bd0*/  UMOV UR4, 0x1 ;  /* 0x0000000100047882 */ /* 0x000fe20000000000 */
[----:B------:R-:W-:Y:S01]  /*0be0*/  ELECT P0, URZ, PT ;  /* 0x0000000000ff782f */ /* 0x000fe20003800000 */
[----:B------:R-:W-:-:S04]  /*0bf0*/  UIADD3 UR10, UPT, UPT, -UR4, 0x100000, URZ ;  /* 0x00100000040a7890 */ /* 0x000fc8000fffe1ff */
[----:B------:R-:W-:Y:S02]  /*0c00*/  USHF.L.U32 UR11, UR10, 0xb, URZ ;  /* 0x0000000b0a0b7899 */ /* 0x000fe400080006ff */
[----:B------:R-:W-:Y:S02]  /*0c10*/  USHF.L.U32 UR10, UR10, 0x1, URZ ;  /* 0x000000010a0a7899 */ /* 0x000fe400080006ff */
[----:B------:R-:W-:-:S04]  /*0c20*/  UIADD3 UR12, UPT, UPT, -UR9, 0x100000, URZ ;  /* 0x00100000090c7890 */ /* 0x000fc8000fffe1ff */
[----:B------:R-:W-:Y:S02]  /*0c30*/  USHF.L.U32 UR13, UR12, 0xb, URZ ;  /* 0x0000000b0c0d7899 */ /* 0x000fe400080006ff */
[----:B------:R-:W-:Y:S02]  /*0c40*/  USHF.L.U32 UR12, UR12, 0x1, URZ ;  /* 0x000000010c0c7899 */ /* 0x000fe400080006ff */
[----:B-1----:R-:W-:Y:S01]  /*0c50*/  ULEA UR5, UR5, UR7, 0x18 ;  /* 0x0000000705057291 */ /* 0x002fe2000f8ec0ff */
[----:B------:R-:W1:Y:S11]  /*0c60*/  FENCE.VIEW.ASYNC.S ;  /* 0x00000000000073c6 */ /* 0x000e760000000000 */
[----:B-1----:R2:W1:Y:S01]  /*0c70*/  SYNCS.EXCH.64 URZ, [UR5+0x1b0], UR10 ;  /* 0x0001b00a05ff75b2 */ /* 0x0024620008000100 */
[----:B------:R2:W1:Y:S01]  /*0c80*/  SYNCS.EXCH.64 URZ, [UR5+0x1c0], UR12 ;  /* 0x0001c00c05ff75b2 */ /* 0x0004620008000100 */
[----:B------:R2:W1:Y:S01]  /*0c90*/  SYNCS.EXCH.64 URZ, [UR5+0x1b8], UR10 ;  /* 0x0001b80a05ff75b2 */ /* 0x0004620008000100 */
[----:B------:R2:W1:Y:S02]  /*0ca0*/  SYNCS.EXCH.64 URZ, [UR5+0x1c8], UR12 ;  /* 0x0001c80c05ff75b2 */ /* 0x0004640008000100 */
[----:B--2---:R-:W-:Y:S01]  /*0cb0*/  NOP ;  /* 0x0000000000007918 */ /* 0x004fe20000000000 */
.L_x_13:
[----:B------:R-:W2:Y:S01]  /*0cc0*/  SHFL.IDX PT, R2, R173, RZ, 0x1f ;  /* 0x00001fffad027589 */ /* 0x000ea200000e0000 */
[----:B------:R-:W-:Y:S01]  /*0cd0*/  NOP ;  /* 0x0000000000007918 */ /* 0x000fe20000000000 */
[----:B--2---:R-:W-:-:S13]  /*0ce0*/  ISETP.NE.AND P0, PT, R2, 0x5, PT ;  /* 0x000000050200780c */ /* 0x004fda0003f05270 */
[----:B------:R-:W-:Y:S05]  /*0cf0*/  @P0 BRA `(.L_x_14) ;  /* 0x0000000000580947 */ /* 0x000fea0003800000 */
[----:B-1----:R-:W1:Y:S01]  /*0d00*/  S2UR UR7, SR_CgaCtaId ;  /* 0x00000000000779c3 */ /* 0x002e620000008800 */
        /* <DEDUP_REMOVED lines=12> */
[----:B-1----:R2:W1:Y:S01]  /*0dd0*/  SYNCS.EXCH.64 URZ, [UR7+0x1d0], UR10 ;  /* 0x0001d00a07ff75b2 */ /* 0x0024620008000100 */
[----:B------:R2:W1:Y:S01]  /*0de0*/  SYNCS.EXCH.64 URZ, [UR7+0x1f0], UR4 ;  /* 0x0001f00407ff75b2 */ /* 0x0004620008000100 */
[----:B------:R2:W1:Y:S01]  /*0df0*/  SYNCS.EXCH.64 URZ, [UR7+0x1d8], UR10 ;  /* 0x0001d80a07ff75b2 */ /* 0x0004620008000100 */
[----:B------:R2:W1:Y:S01]  /*0e00*/  SYNCS.EXCH.64 URZ, [UR7+0x1f8], UR4 ;  /* 0x0001f80407ff75b2 */ /* 0x0004620008000100 */
[----:B------:R2:W1:Y:S01]  /*0e10*/  SYNCS.EXCH.64 URZ, [UR7+0x1e0], UR10 ;  /* 0x0001e00a07ff75b2 */ /* 0x0004620008000100 */
[----:B------:R2:W1:Y:S01]  /*0e20*/  SYNCS.EXCH.64 URZ, [UR7+0x200], UR4 ;  /* 0x0002000407ff75b2 */ /* 0x0004620008000100 */
[----:B------:R2:W1:Y:S01]  /*0e30*/  SYNCS.EXCH.64 URZ, [UR7+0x1e8], UR10 ;  /* 0x0001e80a07ff75b2 */ /* 0x0004620008000100 */
[----:B------:R2:W1:Y:S02]  /*0e40*/  SYNCS.EXCH.64 URZ, [UR7+0x208], UR4 ;  /* 0x0002080407ff75b2 */ /* 0x0004640008000100 */
[----:B--2---:R-:W-:Y:S01]  /*0e50*/  NOP ;  /* 0x0000000000007918 */ /* 0x004fe20000000000 */
.L_x_14:
        /* <DEDUP_REMOVED lines=18> */
.L_x_15:
[----:B-1----:R-:W1:Y:S01]  /*0f80*/  S2UR UR5, SR_CTAID.X ;  /* 0x00000000000579c3 */ /* 0x002e620000002500 */
[----:B------:R-:W-:-:S05]  /*0f90*/  CS2R.32 R170, SR_CgaSize ;  /* 0x0000000000aa7805 */ /* 0x000fca0000008a00 */
[----:B------:R-:W-:-:S05]  /*0fa0*/  IMAD R170, R170, -0xa0, RZ ;  /* 0xffffff60aaaa7824 */ /* 0x000fca00078e02ff */
[----:B------:R-:W-:-:S14]  /*0fb0*/  R2UR UR9, R170 ;  /* 0x00000000aa0972ca */ /* 0x000fdc00000e0000 */
[----:B------:R-:W2:Y:S01]  /*0fc0*/  LDCU UR9, c[0x0][UR9+0x2b0] ;  /* 0x00005600090977ac */ /* 0x000ea20008000800 */
[----:B------:R-:W-:Y:S01]  /*0fd0*/  NOP ;  /* 0x0000000000007918 */ /* 0x000fe20000000000 */
[----:B------:R-:W-:-:S05]  /*0fe0*/  CS2R.32 R170, SR_CgaSize ;  /* 0x0000000000aa7805 */ /* 0x000fca0000008a00 */
[----:B------:R-:W-:-:S05]  /*0ff0*/  IMAD R170, R170, -0xa0, RZ ;  /* 0xffffff60aaaa7824 */ /* 0x000fca00078e02ff */
[----:B------:R-:W-:-:S14]  /*1000*/  R2UR UR7, R170 ;  /* 0x00000000aa0772ca */ /* 0x000fdc00000e0000 */
[----:B------:R-:W3:Y:S01]  /*1010*/  LDCU UR7, c[0x0][UR7+0x2b4] ;  /* 0x00005680070777ac */ /* 0x000ee20008000800 */
[----:B------:R-:W4:Y:S08]  /*1020*/  S2UR UR4, SR_CTAID.Y ;  /* 0x00000000000479c3 */ /* 0x000f300000002600 */
[----:B------:R-:W3:Y:S01]  /*1030*/  LDC R9, c[0x0][0xb24] ;  /* 0x0002c900ff097b82 */ /* 0x000ee20000000800 */
[----:B-1----:R-:W-:-:S02]  /*1040*/  I2FP.F32.U32 R5, UR5 ;  /* 0x0000000500057c45 */ /* 0x002fc40008201000 */
[----:B------:R-:W-:-:S05]  /*1050*/  CS2R.32 R3, SR_CgaSize ;  /* 0x0000000000037805 */ /* 0x000fca0000008a00 */
[----:B------:R-:W-:-:S06]  /*1060*/  IMAD R3, R3, -0xa0, RZ ;  /* 0xffffff6003037824 */ /* 0x000fcc00078e02ff */
[----:B------:R-:W1:Y:S01]  /*1070*/  LDC R3, c[0x0][R3+0x2a0] ;  /* 0x0000a80003037b82 */ /* 0x000e620000000800 */
[----:B------:R-:W-:Y:S01]  /*1080*/  MOV R21, UR5 ;  /* 0x0000000500157c02 */ /* 0x000fe20008000f00 */
[----:B--2---:R-:W-:Y:S01]  /*1090*/  FMUL R5, R5, UR9 ;  /* 0x0000000905057c20 */ /* 0x004fe20008400000 */
[----:B----4-:R-:W-:Y:S02]  /*10a0*/  I2FP.F32.U32 R4, UR4 ;  /* 0x0000000400047c45 */ /* 0x010fe40008201000 */
[----:B------:R-:W-:-:S05]  /*10b0*/  CS2R.32 R2, SR_CgaSize ;  /* 0x0000000000027805 */ /* 0x000fca0000008a00 */
[----:B------:R-:W-:-:S06]  /*10c0*/  IMAD R2, R2, -0xa0, RZ ;  /* 0xffffff6002027824 */ /* 0x000fcc00078e02ff */
[----:B------:R-:W2:Y:S01]  /*10d0*/  LDC R2, c[0x0][R2+0x2a4] ;  /* 0x0000a90002027b82 */ /* 0x000ea20000000800 */
[----:B------:R-:W4:Y:S01]  /*10e0*/  F2I.U32.TRUNC.NTZ R170, R5 ;  /* 0x0000000500aa7305 */ /* 0x000f22000020f000 */
[----:B------:R-:W-:Y:S01]  /*10f0*/  MOV R20, UR4 ;  /* 0x0000000400147c02 */ /* 0x000fe20008000f00 */
[----:B---3--:R-:W-:-:S05]  /*1100*/  FMUL R4, R4, UR7 ;  /* 0x0000000704047c20 */ /* 0x008fca0008400000 */
[----:B------:R-:W-:Y:S01]  /*1110*/  BAR.SYNC.DEFER_BLOCKING 0x0 ;  /* 0x0000000000007b1d */ /* 0x000fe20000010000 */
[----:B------:R-:W-:-:S05]  /*1120*/  ISETP.GE.AND P0, PT, R9, 0x1, PT ;  /* 0x000000010900780c */ /* 0x000fca0003f06270 */
[----:B------:R-:W3:Y:S02]  /*1130*/  F2I.U32.TRUNC.NTZ R147, R4 ;  /* 0x0000000400937305 */ /* 0x000ee4000020f000 */
[----:B------:R-:W2:Y:S01]  /*1140*/  S2UR UR36, SR_CTAID.Z ;  /* 0x00000000002479c3 */ /* 0x000ea20000002700 */
[----:B----4-:R-:W-:-:S05]  /*1150*/  IADD3 R170, PT, PT, -R170, RZ, RZ ;  /* 0x000000ffaaaa7210 */ /* 0x010fca0007ffe1ff */
[----:B-1----:R-:W-:Y:S01]  /*1160*/  IMAD R170, R3, R170, UR5 ;  /* 0x0000000503aa7e24 */ /* 0x002fe2000f8e02aa */
[----:B---3--:R-:W-:-:S05]  /*1170*/  IADD3 R147, PT, PT, -R147, RZ, RZ ;  /* 0x000000ff93937210 */ /* 0x008fca0007ffe1ff */
[----:B--2---:R-:W-:Y:S01]  /*1180*/  IMAD R147, R2, R147, UR4 ;  /* 0x0000000402937e24 */ /* 0x004fe2000f8e0293 */
[----:B------:R-:W-:Y:S06]  /*1190*/  @!P0 BRA `(.L_x_16) ;  /* 0x0000000000b88947 */ /* 0x000fec0003800000 */
[----:B------:R-:W1:Y:S01]  /*11a0*/  LDC.64 R4, c[0x0][0xb18] ;  /* 0x0002c600ff047b82 */ /* 0x000e620000000a00 */
[----:B------:R-:W-:-:S07]  /*11b0*/  ISETP.NE.AND P0, PT, R9, 0x1, PT ;  /* 0x000000010900780c */ /* 0x000fce0003f05270 */
[----:B------:R-:W2:Y:S08]  /*11c0*/  LDC R10, c[0x0][0xb0c] ;  /* 0x0002c300ff0a7b82 */ /* 0x000eb00000000800 */
[----:B------:R-:W3:Y:S08]  /*11d0*/  LDC R11, c[0x0][0x370] ;  /* 0x0000dc00ff0b7b82 */ /* 0x000ef00000000800 */
[----:B------:R-:W4:Y:S01]  /*11e0*/  LDC R12, c[0x0][0x374] ;  /* 0x0000dd00ff0c7b82 */ /* 0x000f220000000800 */
[----:B-1----:R-:W-:-:S07]  /*11f0*/  ISETP.NE.AND P1, PT, R4, 0x1, PT ;  /* 0x000000010400780c */ /* 0x002fce0003f25270 */
[----:B------:R-:W3:Y:S01]  /*1200*/  LDC.64 R6, c[0x0][0xb10] ;  /* 0x0002c400ff067b82 */ /* 0x000ee20000000a00 */
[----:B--2---:R-:W-:-:S07]  /*1210*/  ISETP.NE.AND P2, PT, R10, 0x1, PT ;  /* 0x000000010a00780c */ /* 0x004fce0003f45270 */
[----:B------:R-:W1:Y:S08]  /*1220*/  LDC R8, c[0x0][0xb20] ;  /* 0x0002c800ff087b82 */ /* 0x000e700000000800 */
[----:B------:R-:W2:Y:S01]  /*1230*/  LDC.64 R2, c[0x0][0xb28] ;  /* 0x0002ca00ff027b82 */ /* 0x000ea20000000a00 */
[----:B----4-:R-:W-:-:S04]  /*1240*/  IMAD.HI.U32 R13, R12, R5, RZ ;  /* 0x000000050c0d7227 */ /* 0x010fc800078e00ff */
[----:B------:R-:W-:-:S04]  /*1250*/  IMAD.HI.U32 R5, R20, R5, RZ ;  /* 0x0000000514057227 */ /* 0x000fc800078e00ff */
[----:B---3--:R-:W-:-:S04]  /*1260*/  IMAD.HI.U32 R14, R11, R6, RZ ;  /* 0x000000060b0e7227 */ /* 0x008fc800078e00ff */
[C---:B------:R-:W-:Y:S01]  /*1270*/  IMAD.HI.U32 R16, R21.reuse, R6, RZ ;  /* 0x0000000615107227 */ /* 0x040fe200078e00ff */
[-C--:B------:R-:W-:Y:S02]  /*1280*/  @P2 SHF.R.U32.HI R11, RZ, R7.reuse, R14 ;  /* 0x00000007ff0b2219 */ /* 0x080fe4000001160e */
[-C--:B-1----:R-:W-:Y:S02]  /*1290*/  @P1 SHF.R.U32.HI R12, RZ, R8.reuse, R13 ;  /* 0x00000008ff0c1219 */ /* 0x082fe4000001160d */
[----:B------:R-:W-:Y:S02]  /*12a0*/  SHF.R.U32.HI R5, RZ, R8, R5 ;  /* 0x00000008ff057219 */ /* 0x000fe40000011605 */
[----:B------:R-:W-:Y:S02]  /*12b0*/  SHF.R.U32.HI R16, RZ, R7, R16 ;  /* 0x00000007ff107219 */ /* 0x000fe40000011610 */
[----:B------:R-:W-:Y:S01]  /*12c0*/  SEL R5, R20, R5, !P1 ;  /* 0x0000000514057207 */ /* 0x000fe20004800000 */
[----:B--2---:R-:W-:Y:S01]  /*12d0*/  IMAD.HI.U32 R14, R12, R2, RZ ;  /* 0x000000020c0e7227 */ /* 0x004fe200078e00ff */
[----:B------:R-:W-:-:S02]  /*12e0*/  SEL R7, R21, R16, !P2 ;  /* 0x0000001015077207 */ /* 0x000fc40005000000 */
[----:B------:R-:W-:Y:S01]  /*12f0*/  IADD3 R13, PT, PT, -R5, RZ, RZ ;  /* 0x000000ff050d7210 */ /* 0x000fe20007ffe1ff */
[----:B------:R-:W-:Y:S01]  /*1300*/  IMAD.HI.U32 R6, R11, R2, RZ ;  /* 0x000000020b067227 */ /* 0x000fe200078e00ff */
[----:B------:R-:W-:-:S03]  /*1310*/  @P0 SHF.R.U32.HI R12, RZ, R3, R14 ;  /* 0x00000003ff0c0219 */ /* 0x000fc6000001160e */
[----:B------:R-:W-:Y:S01]  /*1320*/  IMAD R13, R4, R13, R20 ;  /* 0x0000000d040d7224 */ /* 0x000fe200078e0214 */
[----:B------:R-:W-:Y:S01]  /*1330*/  @P0 SHF.R.U32.HI R11, RZ, R3, R6 ;  /* 0x00000003ff0b0219 */ /* 0x000fe20000011606 */
[----:B------:R-:W-:-:S04]  /*1340*/  IMAD R12, R12, R9, RZ ;  /* 0x000000090c0c7224 */ /* 0x000fc800078e02ff */
[----:B------:R-:W-:Y:S01]  /*1350*/  IMAD R6, R11, R9, RZ ;  /* 0x000000090b067224 */ /* 0x000fe200078e02ff */
[----:B------:R-:W-:-:S04]  /*1360*/  ISETP.GE.AND P1, PT, R5, R12, PT ;  /* 0x0000000c0500720c */ /* 0x000fc80003f26270 */
[----:B------:R-:W-:Y:S01]  /*1370*/  ISETP.GE.OR P1, PT, R7, R6, P1 ;  /* 0x000000060700720c */ /* 0x000fe20000f26670 */
[----:B------:R-:W-:-:S05]  /*1380*/  IMAD.HI.U32 R6, R5, R2, RZ ;  /* 0x0000000205067227 */ /* 0x000fca00078e00ff */
[----:B------:R-:W-:-:S04]  /*1390*/  SHF.R.U32.HI R6, RZ, R3, R6 ;  /* 0x00000003ff067219 */ /* 0x000fc80000011606 */
[----:B------:R-:W-:-:S03]  /*13a0*/  SEL R6, R5, R6, !P0 ;  /* 0x0000000605067207 */ /* 0x000fc60004000000 */
[----:B------:R-:W-:Y:S01]  /*13b0*/  @!P1 IMAD.HI.U32 R8, R7, R2, RZ ;  /* 0x0000000207089227 */ /* 0x000fe200078e00ff */
[----:B------:R-:W-:-:S04]  /*13c0*/  IADD3 R2, PT, PT, -R6, RZ, RZ ;  /* 0x000000ff06027210 */ /* 0x000fc80007ffe1ff */
[----:B------:R-:W-:Y:S01]  /*13d0*/  @!P1 SHF.R.U32.HI R8, RZ, R3, R8 ;  /* 0x00000003ff089219 */ /* 0x000fe20000011608 */
[----:B------:R-:W-:-:S03]  /*13e0*/  IMAD R2, R9, R2, R5 ;  /* 0x0000000209027224 */ /* 0x000fc600078e0205 */
[----:B------:R-:W-:-:S05]  /*13f0*/  @!P1 SEL R3, R7, R8, !P0 ;  /* 0x0000000807039207 */ /* 0x000fca0004000000 */
[--C-:B------:R-:W-:Y:S02]  /*1400*/  @!P1 IMAD.IADD R6, R6, 0x1, -R3.reuse ;  /* 0x0000000106069824 */ /* 0x100fe400078e0a03 */
[----:B------:R-:W-:Y:S01]  /*1410*/  @!P1 IMAD R3, R2, R11, R3 ;  /* 0x0000000b02039224 */ /* 0x000fe200078e0203 */
[----:B------:R-:W-:Y:S01]  /*1420*/  IADD3 R2, PT, PT, -R7, RZ, RZ ;  /* 0x000000ff07027210 */ /* 0x000fe20007ffe1ff */
[----:B------:R-:W-:Y:S02]  /*1430*/  @!P1 IMAD R5, R6, R9, R7 ;  /* 0x0000000906059224 */ /* 0x000fe400078e0207 */
[----:B------:R-:W-:Y:S02]  /*1440*/  @!P1 IMAD.MOV.U32 R7, RZ, RZ, R3 ;  /* 0x000000ffff079224 */ /* 0x000fe400078e0003 */
[----:B------:R-:W-:Y:S02]  /*1450*/  IMAD R2, R10, R2, R21 ;  /* 0x000000020a027224 */ /* 0x000fe400078e0215 */
[----:B------:R-:W-:-:S02]  /*1460*/  IMAD R20, R5, R4, R13 ;  /* 0x0000000405147224 */ /* 0x000fc400078e020d */
[----:B------:R-:W-:Y:S02]  /*1470*/  IMAD R21, R7, R10, R2 ;  /* 0x0000000a07157224 */ /* 0x000fe400078e0202 */
.L_x_16:
[----:B------:R-:W1:Y:S01]  /*1480*/  LDCU UR4, c[0x0][0xb30] ;  /* 0x00016600ff0477ac */ /* 0x000e620008000800 */
[----:B------:R-:W2:Y:S08]  /*1490*/  S2UR UR37, SR_CgaCtaId ;  /* 0x00000000002579c3 */ /* 0x000eb00000008800 */
[----:B------:R-:W3:Y:S01]  /*14a0*/  LDC R72, c[0x0][0xb24] ;  /* 0x0002c900ff487b82 */ /* 0x000ee20000000800 */
[----:B-1----:R-:W-:-:S09]  /*14b0*/  UISETP.NE.AND UP1, UPT, UR4, 0x1, UPT ;  /* 0x000000010400788c */ /* 0x002fd2000bf25270 */
[----:B--2---:R-:W-:Y:S05]  /*14c0*/  BRA.U UP1, `(.L_x_17) ;  /* 0x0000000101407547 */ /* 0x004fea000b800000 */
[----:B------:R-:W1:Y:S08]  /*14d0*/  LDC.64 R4, c[0x0][0xb10] ;  /* 0x0002c400ff047b82 */ /* 0x000e700000000a00 */
[----:B------:R-:W2:Y:S08]  /*14e0*/  LDC.64 R2, c[0x0][0xb18] ;  /* 0x0002c600ff027b82 */ /* 0x000eb00000000a00 */
[----:B------:R-:W4:Y:S08]  /*14f0*/  LDC R6, c[0x0][0xb20] ;  /* 0x0002c800ff067b82 */ /* 0x000f300000000800 */
[----:B------:R-:W3:Y:S01]  /*1500*/  LDC R8, c[0x0][0xb0c] ;  /* 0x0002c300ff087b82 */ /* 0x000ee20000000800 */
[----:B-1----:R-:W-:-:S05]  /*1510*/  IMAD.HI.U32 R4, R21, R4, RZ ;  /* 0x0000000415047227 */ /* 0x002fca00078e00ff */
[----:B------:R-:W-:Y:S01]  /*1520*/  SHF.R.U32.HI R4, RZ, R5, R4 ;  /* 0x00000005ff047219 */ /* 0x000fe20000011604 */
[----:B--2---:R-:W-:Y:S01]  /*1530*/  IMAD.HI.U32 R3, R20, R3, RZ ;  /* 0x0000000314037227 */ /* 0x004fe200078e00ff */
[----:B------:R-:W-:-:S04]  /*1540*/  ISETP.NE.AND P0, PT, R2, 0x1, PT ;  /* 0x000000010200780c */ /* 0x000fc80003f05270 */
[----:B----4-:R-:W-:-:S04]  /*1550*/  SHF.R.U32.HI R3, RZ, R6, R3 ;  /* 0x00000006ff037219 */ /* 0x010fc80000011603 */
[----:B------:R-:W-:Y:S02]  /*1560*/  SEL R3, R20, R3, !P0 ;  /* 0x0000000314037207 */ /* 0x000fe40004000000 */
[----:B---3--:R-:W-:-:S04]  /*1570*/  ISETP.NE.AND P1, PT, R8, 0x1, PT ;  /* 0x000000010800780c */ /* 0x008fc80003f25270 */
[----:B------:R-:W-:-:S05]  /*1580*/  SEL R4, R21, R4, !P1 ;  /* 0x0000000415047207 */ /* 0x000fca0004800000 */
[----:B------:R-:W-:Y:S02]  /*1590*/  IMAD.IADD R5, R3, 0x1, -R4 ;  /* 0x0000000103057824 */ /* 0x000fe400078e0a04 */
[----:B------:R-:W-:Y:S02]  /*15a0*/  IMAD.IADD R3, R4, 0x1, -R3 ;  /* 0x0000000104037824 */ /* 0x000fe400078e0a03 */
[----:B------:R-:W-:Y:S02]  /*15b0*/  IMAD R21, R5, R8, R21 ;  /* 0x0000000805157224 */ /* 0x000fe400078e0215 */
[----:B------:R-:W-:-:S07]  /*15c0*/  IMAD R20, R3, R2, R20 ;  /* 0x0000000203147224 */ /* 0x000fce00078e0214 */
.L_x_17:
[----:B------:R-:W-:Y:S01]  /*15d0*/  BAR.SYNC.DEFER_BLOCKING 0x0 ;  /* 0x0000000000007b1d */ /* 0x000fe20000010000 */
[----:B------:R-:W-:Y:S01]  /*15e0*/  UISETP.NE.AND UP1, UPT, UR8, 0x2, UPT ;  /* 0x000000020800788c */ /* 0x000fe2000bf25270 */
[----:B------:R-:W-:Y:S02]  /*15f0*/  ISETP.NE.OR P5, PT, R0, 0x2, !P5 ;  /* 0x000000020000780c */ /* 0x000fe40006fa5670 */
[----:B------:R-:W-:-:S06]  /*1600*/  LOP3.LUT R2, R189, 0x1f, RZ, 0xc0, !PT ;  /* 0x0000001fbd027812 */ /* 0x000fcc00078ec0ff */
[----:B------:R-:W-:Y:S05]  /*1610*/  BRA.U UP1, `(.L_x_18) ;  /* 0x0000001d01247547 */ /* 0x000fea000b800000 */
[----:B------:R-:W1:Y:S01]  /*1620*/  LDCU UR13, c[0x0][0x38c] ;  /* 0x00007180ff0d77ac */ /* 0x000e620008000800 */
[----:B------:R-:W2:Y:S01]  /*1630*/  LDC R9, c[0x0][0x370] ;  /* 0x0000dc00ff097b82 */ /* 0x000ea20000000800 */
[----:B------:R-:W-:Y:S01]  /*1640*/  PLOP3.LUT P1, PT, PT, PT, UP2, 0x80, 0x8 ;  /* 0x000000000008781c */ /* 0x000fe20003f2f028 */
[----:B------:R-:W-:Y:S01]  /*1650*/  IMAD.MOV.U32 R15, RZ, RZ, 0x1 ;  /* 0x00000001ff0f7424 */ /* 0x000fe200078e00ff */
[----:B------:R-:W-:Y:S01]  /*1660*/  ISETP.EQ.OR P4, PT, R2, RZ, P5 ;  /* 0x000000ff0200720c */ /* 0x000fe20002f82670 */
[----:B------:R-:W-:Y:S01]  /*1670*/  IMAD.MOV.U32 R14, RZ, RZ, RZ ;  /* 0x000000ffff0e7224 */ /* 0x000fe200078e00ff */
[----:B------:R-:W-:Y:S02]  /*1680*/  PLOP3.LUT P1, PT, P1, PT, PT, 0x8, 0x80 ;  /* 0x000000000080781c */ /* 0x000fe40000f2e170 */
[----:B------:R-:W-:Y:S01]  /*1690*/  CS2R R12, SRZ ;  /* 0x00000000000c7805 */ /* 0x000fe2000001ff00 */
[----:B------:R-:W-:Y:S01]  /*16a0*/  IMAD.MOV.U32 R10, RZ, RZ, 0x1 ;  /* 0x00000001ff0a7424 */ /* 0x000fe200078e00ff */
[----:B------:R-:W4:Y:S01]  /*16b0*/  LDC R0, c[0x0][0x374] ;  /* 0x0000dd00ff007b82 */ /* 0x000f220000000800 */
[----:B------:R-:W2:Y:S01]  /*16c0*/  LDCU.64 UR22, c[0x0][0x348] ;  /* 0x00006900ff1677ac */ /* 0x000ea20008000a00 */
[----:B------:R-:W-:Y:S01]  /*16d0*/  UMOV UR6, URZ ;  /* 0x000000ff00067c82 */ /* 0x000fe20008000000 */
[----:B-1----:R-:W-:-:S04]  /*16e0*/  UIADD3 UR5, UPT, UPT, UR13, 0x1f, URZ ;  /* 0x0000001f0d057890 */ /* 0x002fc8000fffe0ff */
[----:B------:R-:W-:-:S04]  /*16f0*/  USHF.R.S32.HI UR4, URZ, 0x1f, UR5 ;  /* 0x0000001fff047899 */ /* 0x000fc80008011405 */
[----:B------:R-:W-:-:S04]  /*1700*/  ULEA.HI UR4, UR4, UR5, URZ, 0x5 ;  /* 0x0000000504047291 */ /* 0x000fc8000f8f28ff */
[----:B------:R-:W-:Y:S02]  /*1710*/  USHF.R.S32.HI UR15, URZ, 0x5, UR4 ;  /* 0x00000005ff0f7899 */ /* 0x000fe40008011404 */
[----:B------:R-:W-:Y:S02]  /*1720*/  UIADD3 UR4, UPT, UPT, UR13, -0x1, URZ ;  /* 0xffffffff0d047890 */ /* 0x000fe4000fffe0ff */
[----:B------:R-:W-:Y:S02]  /*1730*/  UISETP.LT.U32.AND UP0, UPT, UR15, 0x18, UPT ;  /* 0x000000180f00788c */ /* 0x000fe4000bf01070 */
[----:B------:R-:W-:Y:S02]  /*1740*/  UISETP.GE.U32.AND UP1, UPT, UR4, -0x3f, UPT ;  /* 0xffffffc10400788c */ /* 0x000fe4000bf26070 */
[----:B------:R-:W-:Y:S02]  /*1750*/  USEL UR14, UR15, 0x18, UP0 ;  /* 0x000000180f0e7887 */ /* 0x000fe40008000000 */
[----:B------:R-:W-:-:S02]  /*1760*/  UIADD3 UR13, UPT, UPT, UR13, 0x3e, URZ ;  /* 0x0000003e0d0d7890 */ /* 0x000fc4000fffe0ff */
[----:B------:R-:W-:Y:S02]  /*1770*/  UIADD3 UR5, UPT, UPT, UR14, -0x1, URZ ;  /* 0xffffffff0e057890 */ /* 0x000fe4000fffe0ff */
[----:B------:R-:W-:-:S03]  /*1780*/  UIADD3 UR7, UPT, UPT, UR15, -UR14, URZ ;  /* 0x8000000e0f077290 */ /* 0x000fc6000fffe0ff */
[----:B------:R-:W-:-:S04]  /*1790*/  @UP1 UIADD3 UR5, UPT, UPT, UR14, URZ, URZ ;  /* 0x000000ff0e051290 */ /* 0x000fc8000fffe0ff */
[----:B--2---:R-:W-:-:S12]  /*17a0*/  UIADD3 UR5, UPT, UPT, UR5, 0x1, URZ ;  /* 0x0000000105057890 */ /* 0x004fd8000fffe0ff */
.L_x_36:
[----:B------:R-:W-:Y:S01]  /*17b0*/  UISETP.NE.AND UP0, UPT, UR37, URZ, UPT ;  /* 0x000000ff2500728c */ /* 0x000fe2000bf05270 */
[----:B------:R-:W1:Y:S08]  /*17c0*/  S2UR UR37, SR_CgaCtaId ;  /* 0x00000000002579c3 */ /* 0x000e700000008800 */
[----:B------:R-:W-:Y:S05]  /*17d0*/  BRA.U UP0, `(.L_x_19) ;  /* 0x0000000100347547 */ /* 0x000fea000b800000 */
[----:B------:R-:W2:Y:S01]  /*17e0*/  S2R R2, SR_CgaCtaId ;  /* 0x0000000000027919 */ /* 0x000ea20000008800 */
[----:B------:R-:W-:-:S04]  /*17f0*/  MOV R3, 0x400 ;  /* 0x0000040000037802 */ /* 0x000fc80000000f00 */
[----:B--2---:R-:W-:Y:S02]  /*1800*/  LEA R3, R2, R3, 0x18 ;  /* 0x0000000302037211 */ /* 0x004fe400078ec0ff */
[----:B------:R-:W-:-:S03]  /*1810*/  SHF.L.U32 R2, R10, 0x1f, RZ ;  /* 0x0000001f0a027819 */ /* 0x000fc600000006ff */
[----:B------:R-:W-:-:S04]  /*1820*/  IMAD R3, R12, 0x8, R3 ;  /* 0x000000080c037824 */ /* 0x000fc800078e0203 */
[----:B------:R-:W2:Y:S02]  /*1830*/  SYNCS.PHASECHK.TRANS64.TRYWAIT P0, [R3+URZ+0x220], R2 ;  /* 0x00022002030075a7 */ /* 0x000ea400080011ff */
[----:B--2---:R-:W-:Y:S05]  /*1840*/  @!P0 BRA `(.L_x_20) ;  /* 0x00000074008c8947 */ /* 0x004fea0003800000 */
.L_x_127:
[----:B------:R-:W-:Y:S01]  /*1850*/  VIADD R12, R12, 0x1 ;  /* 0x000000010c0c7836 */ /* 0x000fe20000000000 */
[----:B------:R2:W-:Y:S04]  /*1860*/  SYNCS.ARRIVE.TRANS64.A1T0 RZ, [R3+URZ+0x210], RZ ;  /* 0x000210ff03ff79a7 */ /* 0x0005e800081000ff */
[----:B------:R-:W-:-:S04]  /*1870*/  ISETP.NE.AND P0, PT, R12, 0x2, PT ;  /* 0x000000020c00780c */ /* 0x000fc80003f05270 */
[----:B------:R-:W-:Y:S02]  /*1880*/  SEL R12, R12, RZ, P0 ;  /* 0x000000ff0c0c7207 */ /* 0x000fe40000000000 */
[----:B--2---:R-:W-:-:S04]  /*1890*/  SEL R3, RZ, 0x1, P0 ;  /* 0x00000001ff037807 */ /* 0x004fc80000000000 */
[----:B------:R-:W-:-:S07]  /*18a0*/  LOP3.LUT R10, R10, R3, RZ, 0x3c, !PT ;  /* 0x000000030a0a7212 */ /* 0x000fce00078e3cff */
.L_x_19:
[----:B------:R-:W-:Y:S01]  /*18b0*/  UMOV UR4, 0x400 ;  /* 0x0000040000047882 */ /* 0x000fe20000000000 */
[----:B------:R-:W-:Y:S01]  /*18c0*/  SHF.L.U32 R2, R15, 0x1f, RZ ;  /* 0x0000001f0f027819 */ /* 0x000fe200000006ff */
[----:B-1----:R-:W-:Y:S01]  /*18d0*/  ULEA UR4, UR37, UR4, 0x18 ;  /* 0x0000000425047291 */ /* 0x002fe2000f8ec0ff */
[----:B------:R-:W-:Y:S01]  /*18e0*/  R2UR UR34, R21 ;  /* 0x00000000152272ca */ /* 0x000fe200000e0000 */
[----:B------:R-:W-:Y:S01]  /*18f0*/  UISETP.GE.U32.AND UP0, UPT, UR13, 0x3f, UPT ;  /* 0x0000003f0d00788c */ /* 0x000fe2000bf06070 */
[----:B------:R-:W-:Y:S01]  /*1900*/  R2UR UR10, R20 ;  /* 0x00000000140a72ca */ /* 0x000fe200000e0000 */
[----:B------:R-:W-:Y:S01]  /*1910*/  ULEA UR8, UR6, UR4, 0x3 ;  /* 0x0000000406087291 */ /* 0x000fe2000f8e18ff */
[----:B------:R-:W-:-:S08]  /*1920*/  UMOV UR24, URZ ;  /* 0x000000ff00187c82 */ /* 0x000fd00008000000 */
[----:B------:R1:W2:Y:S01]  /*1930*/  SYNCS.PHASECHK.TRANS64.TRYWAIT P0, [UR8+0xc0], R2 ;  /* 0x0000c002ff0075a7 */ /* 0x0002a20008001108 */
[----:B------:R-:W-:Y:S02]  /*1940*/  USHF.L.U32 UR34, UR34, 0x7, URZ ;  /* 0x0000000722227899 */ /* 0x000fe400080006ff */
[----:B------:R-:W-:Y:S01]  /*1950*/  USHF.L.U32 UR10, UR10, 0x7, URZ ;  /* 0x000000070a0a7899 */ /* 0x000fe200080006ff */
[----:B------:R-:W-:Y:S11]  /*1960*/  BRA.U !UP0, `(.L_x_21) ;  /* 0x0000000108a47547 */ /* 0x000ff6000b800000 */
[----:B------:R-:W-:Y:S01]  /*1970*/  UMOV UR16, URZ ;  /* 0x000000ff00107c82 */ /* 0x000fe20008000000 */
[----:B------:R-:W-:-:S05]  /*1980*/  UMOV UR17, UR6 ;  /* 0x0000000600117c82 */ /* 0x000fca0008000000 */
.L_x_26:
[----:B-1----:R-:W-:Y:S01]  /*1990*/  ULEA UR33, UR17, UR4, 0x3 ;  /* 0x0000000411217291 */ /* 0x002fe2000f8e18ff */
[----:B--2---:R-:W-:Y:S01]  /*19a0*/  @!P5 MOV R3, 0x2000 ;  /* 0x000020000003d802 */ /* 0x004fe20000000f00 */
[----:B--2---:R-:W-:Y:S10]  /*19b0*/  @P0 BRA `(.L_x_22) ;  /* 0x00000000000c0947 */ /* 0x004ff40003800000 */
[----:B------:R-:W-:-:S04]  /*19c0*/  SHF.L.U32 R5, R15, 0x1f, RZ ;  /* 0x0000001f0f057819 */ /* 0x000fc800000006ff */
[----:B------:R-:W2:Y:S02]  /*19d0*/  SYNCS.PHASECHK.TRANS64.TRYWAIT P0, [UR33+0xc0], R5 ;  /* 0x0000c005ff0075a7 */ /* 0x000ea40008001121 */
[----:B--2---:R-:W-:Y:S05]  /*19e0*/  @!P0 BRA `(.L_x_23) ;  /* 0x0000007400388947 */ /* 0x004fea0003800000 */
.L_x_22:
[----:B------:R2:W-:Y:S01]  /*19f0*/  @!P5 SYNCS.ARRIVE.TRANS64 RZ, [UR33], R3 ;  /* 0x00000003ffffd9a7 */ /* 0x0005e20008000021 */
[----:B------:R-:W-:Y:S04]  /*1a00*/  BSSY.RECONVERGENT B0, `(.L_x_24) ;  /* 0x0000003000007945 */ /* 0x000fe80003800200 */
[----:B------:R-:W-:Y:S05]  /*1a10*/  @P4 BRA `(.L_x_25) ;  /* 0x0000000000044947 */ /* 0x000fea0003800000 */
[----:B------:R-:W-:Y:S05]  /*1a20*/  BPT.TRAP 0x1 ;  /* 0x000000040000795c */ /* 0x000fea0000300000 */
.L_x_25:
[----:B------:R-:W-:Y:S05]  /*1a30*/  BSYNC.RECONVERGENT B0 ;  /* 0x0000000000007941 */ /* 0x000fea0003800200 */
.L_x_24:
[----:B------:R-:W-:Y:S02]  /*1a40*/  UIADD3 UR6, UPT, UPT, UR17, 0x1, URZ ;  /* 0x0000000111067890 */ /* 0x000fe4000fffe0ff */
[----:B------:R-:W-:Y:S02]  /*1a50*/  UIADD3 UR26, UP1, UPT, UR22, 0x80, URZ ;  /* 0x00000080161a7890 */ /* 0x000fe4000ff3e0ff */
[----:B------:R-:W-:Y:S02]  /*1a60*/  UISETP.NE.AND UP0, UPT, UR6, 0x18, UPT ;  /* 0x000000180600788c */ /* 0x000fe4000bf05270 */
[----:B------:R-:W-:Y:S02]  /*1a70*/  USHF.L.U32 UR35, UR16, 0x5, URZ ;  /* 0x0000000510237899 */ /* 0x000fe400080006ff */
[----:B------:R-:W-:Y:S02]  /*1a80*/  USEL UR9, URZ, 0x1, UP0 ;  /* 0x00000001ff097887 */ /* 0x000fe40008000000 */
[----:B------:R-:W-:-:S02]  /*1a90*/  USEL UR6, UR6, URZ, UP0 ;  /* 0x000000ff06067287 */ /* 0x000fc40008000000 */
[----:B------:R-:W-:Y:S02]  /*1aa0*/  UIADD3 UR20, UP0, UPT, UR22, 0x180, URZ ;  /* 0x0000018016147890 */ /* 0x000fe4000ff1e0ff */
[----:B------:R-:W-:Y:S01]  /*1ab0*/  ULEA UR8, UR6, UR4, 0x3 ;  /* 0x0000000406087291 */ /* 0x000fe2000f8e18ff */
[----:B------:R-:W-:Y:S01]  /*1ac0*/  LOP3.LUT R15, R15, UR9, RZ, 0x3c, !PT ;  /* 0x000000090f0f7c12 */ /* 0x000fe2000f8e3cff */
[----:B------:R-:W-:Y:S02]  /*1ad0*/  UIADD3.X UR27, UPT, UPT, URZ, UR23, URZ, UP1, !UPT ;  /* 0x00000017ff1b7290 */ /* 0x000fe40008ffe4ff */
[----:B------:R-:W-:Y:S01]  /*1ae0*/  UIADD3.X UR21, UPT, UPT, URZ, UR23, URZ, UP0, !UPT ;  /* 0x00000017ff157290 */ /* 0x000fe200087fe4ff */
[----:B-1----:R-:W-:Y:S01]  /*1af0*/  SHF.L.U32 R2, R15, 0x1f, RZ ;  /* 0x0000001f0f027819 */ /* 0x002fe200000006ff */
[----:B------:R-:W-:Y:S01]  /*1b00*/  UMOV UR18, 0x0 ;  /* 0x0000000000127882 */ /* 0x000fe20000000000 */
[----:B------:R-:W-:Y:S01]  /*1b10*/  UMOV UR19, 0x10000000 ;  /* 0x1000000000137882 */ /* 0x000fe20000000000 */
[----:B------:R-:W-:Y:S01]  /*1b20*/  UMOV UR12, UR36 ;  /* 0x00000024000c7c82 */ /* 0x000fe20008000000 */
[----:B------:R1:W1:Y:S01]  /*1b30*/  SYNCS.PHASECHK.TRANS64.TRYWAIT P0, [UR8+0xc0], R2 ;  /* 0x0000c002ff0075a7 */ /* 0x0002620008001108 */
[----:B------:R-:W-:Y:S01]  /*1b40*/  ULEA UR8, UR17, UR4, 0xc ;  /* 0x0000000411087291 */ /* 0x000fe2000f8e60ff */
[----:B------:R-:W-:Y:S01]  /*1b50*/  UMOV UR9, UR33 ;  /* 0x0000002100097c82 */ /* 0x000fe20008000000 */
[----:B------:R-:W-:-:S02]  /*1b60*/  UMOV UR11, UR35 ;  /* 0x00000023000b7c82 */ /* 0x000fc40008000000 */
[----:B------:R-:W-:Y:S02]  /*1b70*/  UIADD3 UR32, UPT, UPT, UR8, 0x8600, URZ ;  /* 0x0000860008207890 */ /* 0x000fe4000fffe0ff */
[----:B------:R-:W-:Y:S02]  /*1b80*/  UIADD3 UR8, UPT, UPT, UR8, 0x20600, URZ ;  /* 0x0002060008087890 */ /* 0x000fe4000fffe0ff */
[----:B------:R-:W-:Y:S01]  /*1b90*/  UIADD3 UR16, UPT, UPT, UR16, 0x1, URZ ;  /* 0x0000000110107890 */ /* 0x000fe2000fffe0ff */
[----:B------:R-:W-:Y:S01]  /*1ba0*/  UMOV UR24, UR5 ;  /* 0x0000000500187c82 */ /* 0x000fe20008000000 */
[----:B------:R-:W-:Y:S02]  /*1bb0*/  UMOV UR17, UR6 ;  /* 0x0000000600117c82 */ /* 0x000fe40008000000 */
[----:B------:R-:W-:Y:S01]  /*1bc0*/  UISETP.NE.AND UP0, UPT, UR16, UR5, UPT ;  /* 0x000000051000728c */ /* 0x000fe2000bf05270 */
[----:B------:R1:W-:Y:S02]  /*1bd0*/  UTMALDG.3D [UR32], [UR26], desc[UR18] ;  /* 0x000012201a0075b4 */ /* 0x0003e40008011000 */
[----:B------:R1:W-:Y:S06]  /*1be0*/  UTMALDG.3D [UR8], [UR20], desc[UR18] ;  /* 0x00001208140075b4 */ /* 0x0003ec0008011000 */
[----:B------:R-:W-:Y:S05]  /*1bf0*/  BRA.U UP0, `(.L_x_26) ;  /* 0xfffffffd00647547 */ /* 0x000fea000b83ffff */
.L_x_21:
[----:B-1----:R-:W-:Y:S01]  /*1c00*/  ULEA UR8, UR6, UR4, 0x3 ;  /* 0x0000000406087291 */ /* 0x002fe2000f8e18ff */
[----:B------:R-:W-:Y:S01]  /*1c10*/  SHF.L.U32 R2, R15, 0x1f, RZ ;  /* 0x0000001f0f027819 */ /* 0x000fe200000006ff */
[----:B------:R-:W-:Y:S01]  /*1c20*/  @!P1 SYNCS.ARRIVE.TRANS64.A1T0 RZ, [UR4+0x1a8], RZ ;  /* 0x0001a8ffffff99a7 */ /* 0x000fe20008100004 */
[----:B------:R-:W-:-:S06]  /*1c30*/  UISETP.GT.AND UP0, UPT, UR15, UR14, UPT ;  /* 0x0000000e0f00728c */ /* 0x000fcc000bf04270 */
[----:B--2---:R1:W2:Y:S03]  /*1c40*/  SYNCS.PHASECHK.TRANS64.TRYWAIT P0, [UR8+0xc0], R2 ;  /* 0x0000c002ff0075a7 */ /* 0x0042a60008001108 */
[----:B------:R-:W-:Y:S05]  /*1c50*/  BRA.U !UP0, `(.L_x_27) ;  /* 0x0000000108a87547 */ /* 0x000fea000b800000 */
[----:B------:R-:W-:Y:S01]  /*1c60*/  UIADD3 UR21, UPT, UPT, UR7, UR24, URZ ;  /* 0x0000001807157290 */ /* 0x000fe2000fffe0ff */
[----:B------:R-:W-:-:S11]  /*1c70*/  UMOV UR25, UR6 ;  /* 0x0000000600197c82 */ /* 0x000fd60008000000 */
.L_x_32:
[----:B-1----:R-:W-:Y:S01]  /*1c80*/  ULEA UR17, UR25, UR4, 0x3 ;  /* 0x0000000419117291 */ /* 0x002fe2000f8e18ff */
[----:B--2---:R-:W-:Y:S01]  /*1c90*/  @!P5 MOV R3, 0x2000 ;  /* 0x000020000003d802 */ /* 0x004fe20000000f00 */
[----:B--2---:R-:W-:Y:S10]  /*1ca0*/  @P0 BRA `(.L_x_28) ;  /* 0x00000000000c0947 */ /* 0x004ff40003800000 */
[----:B------:R-:W-:-:S04]  /*1cb0*/  SHF.L.U32 R5, R15, 0x1f, RZ ;  /* 0x0000001f0f057819 */ /* 0x000fc800000006ff */
[----:B------:R-:W2:Y:S02]  /*1cc0*/  SYNCS.PHASECHK.TRANS64.TRYWAIT P0, [UR17+0xc0], R5 ;  /* 0x0000c005ff0075a7 */ /* 0x000ea40008001111 */
[----:B--2---:R-:W-:Y:S05]  /*1cd0*/  @!P0 BRA `(.L_x_29) ;  /* 0x0000007000948947 */ /* 0x004fea0003800000 */
.L_x_28:
[----:B------:R2:W-:Y:S01]  /*1ce0*/  @!P5 SYNCS.ARRIVE.TRANS64 RZ, [UR17], R3 ;  /* 0x00000003ffffd9a7 */ /* 0x0005e20008000011 */
[----:B------:R-:W-:Y:S04]  /*1cf0*/  BSSY.RECONVERGENT B0, `(.L_x_30) ;  /* 0x0000003000007945 */ /* 0x000fe80003800200 */
[----:B------:R-:W-:Y:S05]  /*1d00*/  @P4 BRA `(.L_x_31) ;  /* 0x0000000000044947 */ /* 0x000fea0003800000 */
[----:B------:R-:W-:Y:S05]  /*1d10*/  BPT.TRAP 0x1 ;  /* 0x000000040000795c */ /* 0x000fea0000300000 */
.L_x_31:
[----:B------:R-:W-:Y:S05]  /*1d20*/  BSYNC.RECONVERGENT B0 ;  /* 0x0000000000007941 */ /* 0x000fea0003800200 */
.L_x_30:
        /* <DEDUP_REMOVED lines=20> */
[----:B------:R-:W-:Y:S01]  /*1e70*/  UIADD3 UR8, UPT, UPT, UR8, 0x20600, URZ ;  /* 0x0002060008087890 */ /* 0x000fe2000fffe0ff */
[----:B------:R-:W-:Y:S01]  /*1e80*/  UMOV UR9, UR17 ;  /* 0x0000001100097c82 */ /* 0x000fe20008000000 */
[----:B------:R-:W-:Y:S01]  /*1e90*/  UMOV UR11, UR19 ;  /* 0x00000013000b7c82 */ /* 0x000fe20008000000 */
[----:B------:R-:W-:Y:S01]  /*1ea0*/  UIADD3 UR24, UPT, UPT, UR24, 0x1, URZ ;  /* 0x0000000118187890 */ /* 0x000fe2000fffe0ff */
[----:B------:R-:W-:-:S03]  /*1eb0*/  UMOV UR25, UR6 ;  /* 0x0000000600197c82 */ /* 0x000fc60008000000 */
[----:B------:R1:W-:Y:S01]  /*1ec0*/  UTMALDG.3D [UR16], [UR30], desc[UR26] ;  /* 0x00001a101e0075b4 */ /* 0x0003e20008011000 */
[----:B------:R-:W-:Y:S01]  /*1ed0*/  UISETP.NE.AND UP0, UPT, UR24, UR21, UPT ;  /* 0x000000151800728c */ /* 0x000fe2000bf05270 */
[----:B------:R1:W-:Y:S08]  /*1ee0*/  UTMALDG.3D [UR8], [UR28], desc[UR26] ;  /* 0x00001a081c0075b4 */ /* 0x0003f00008011000 */
[----:B------:R-:W-:Y:S05]  /*1ef0*/  BRA.U UP0, `(.L_x_32) ;  /* 0xfffffffd00607547 */ /* 0x000fea000b83ffff */
.L_x_27:
[C---:B-1----:R-:W-:Y:S01]  /*1f00*/  LEA R2, R14.reuse, UR4, 0x3 ;  /* 0x000000040e027c11 */ /* 0x042fe2000f8e18ff */
[----:B------:R-:W-:Y:S01]  /*1f10*/  NOP ;  /* 0x0000000000007918 */ /* 0x000fe20000000000 */
[----:B--2---:R-:W-:Y:S02]  /*1f20*/  SHF.L.U32 R3, R13, 0x1f, RZ ;  /* 0x0000001f0d037819 */ /* 0x004fe400000006ff */
[----:B------:R-:W-:Y:S02]  /*1f30*/  LEA R4, R14, UR4, 0x4 ;  /* 0x000000040e047c11 */ /* 0x000fe4000f8e20ff */
[----:B------:R-:W1:Y:S02]  /*1f40*/  SYNCS.PHASECHK.TRANS64.TRYWAIT P0, [R2+URZ+0x1b0], R3 ;  /* 0x0001b003020075a7 */ /* 0x000e6400080011ff */
[----:B-1----:R-:W-:Y:S05]  /*1f50*/  @!P0 BRA `(.L_x_33) ;  /* 0x00000070000c8947 */ /* 0x002fea0003800000 */
.L_x_130:
[----:B------:R-:W2:Y:S01]  /*1f60*/  LDS.128 R4, [R4+0x240] ;  /* 0x0002400004047984 */ /* 0x000ea20000000c00 */
[----:B---3--:R-:W-:Y:S01]  /*1f70*/  ISETP.GE.AND P0, PT, R72, 0x1, PT ;  /* 0x000000014800780c */ /* 0x008fe20003f06270 */
[----:B-1----:R-:W-:Y:S01]  /*1f80*/  VIADD R2, R2, 0x1c0 ;  /* 0x000001c002027836 */ /* 0x002fe20000000000 */
[----:B------:R-:W-:Y:S01]  /*1f90*/  @!PT LDS RZ, [RZ] ;  /* 0x00000000fffff984 */ /* 0x000fe20000000800 */
[----:B------:R-:W-:Y:S01]  /*1fa0*/  @!PT LDS RZ, [RZ] ;  /* 0x00000000fffff984 */ /* 0x000fe20000000800 */
[----:B------:R-:W-:Y:S01]  /*1fb0*/  @!PT LDS RZ, [RZ] ;  /* 0x00000000fffff984 */ /* 0x000fe20000000800 */
[----:B------:R-:W-:Y:S01]  /*1fc0*/  @!PT LDS RZ, [RZ] ;  /* 0x00000000fffff984 */ /* 0x000fe20000000800 */
[----:B------:R1:W-:Y:S06]  /*1fd0*/  MEMBAR.ALL.CTA ;  /* 0x0000000000007992 */ /* 0x0003ec0000008000 */
[----:B-1----:R-:W1:Y:S01]  /*1fe0*/  FENCE.VIEW.ASYNC.S ;  /* 0x00000000000073c6 */ /* 0x002e620000000000 */
[----:B------:R-:W-:-:S04]  /*1ff0*/  PRMT R2, RZ, 0x654, R2 ;  /* 0x00000654ff027816 */ /* 0x000fc80000000002 */
[----:B-1----:R1:W-:Y:S01]  /*2000*/  SYNCS.ARRIVE.TRANS64.RED.A1T0 RZ, [R2+URZ], RZ ;  /* 0x000000ff02ff79a7 */ /* 0x0023e200081004ff */
[----:B--2---:R-:W-:-:S13]  /*2010*/  LOP3.LUT P2, RZ, R6, 0x1, RZ, 0xc0, !PT ;  /* 0x0000000106ff7812 */ /* 0x004fda000784c0ff */
[----:B------:R-:W-:Y:S01]  /*2020*/  @P2 SHF.R.U32.HI R3, RZ, 0x10, R5 ;  /* 0x00000010ff032819 */ /* 0x000fe20000011605 */
[----:B------:R-:W-:Y:S01]  /*2030*/  VOTEU.ANY UP0, P2 ;  /* 0x0000000000ff7886 */ /* 0x000fe20001000100 */
[----:B------:R-:W-:Y:S02]  /*2040*/  @P2 MOV R11, R4 ;  /* 0x00000004000b2202 */ /* 0x000fe40000000f00 */
[----:B------:R-:W-:Y:S02]  /*2050*/  @P2 R2UR.BROADCAST UR8, R3 ;  /* 0x00000000030822ca */ /* 0x000fe400008e0000 */
[----:B------:R-:W-:-:S11]  /*2060*/  @P2 LOP3.LUT R8, R5, 0xffff, RZ, 0xc0, !PT ;  /* 0x0000ffff05082812 */ /* 0x000fd600078ec0ff */
[----:B------:R-:W-:Y:S01]  /*2070*/  @UP0 UMOV UR36, UR8 ;  /* 0x0000000800240c82 */ /* 0x000fe20008000000 */
[----:B-1----:R-:W-:Y:S05]  /*2080*/  @!P0 BRA `(.L_x_34) ;  /* 0x0000000000b88947 */ /* 0x002fea0003800000 */
[----:B------:R-:W4:Y:S01]  /*2090*/  LDC.64 R4, c[0x0][0xb18] ;  /* 0x0002c600ff047b82 */ /* 0x000f220000000a00 */
[----:B------:R-:W-:-:S07]  /*20a0*/  ISETP.NE.AND P3, PT, R72, 0x1, PT ;  /* 0x000000014800780c */ /* 0x000fce0003f65270 */
[----:B------:R-:W1:Y:S08]  /*20b0*/  LDC.64 R6, c[0x0][0xb10] ;  /* 0x0002c400ff067b82 */ /* 0x000e700000000a00 */
[----:B------:R-:W2:Y:S08]  /*20c0*/  LDC R16, c[0x0][0xb20] ;  /* 0x0002c800ff107b82 */ /* 0x000eb00000000800 */
[----:B------:R-:W3:Y:S01]  /*20d0*/  LDC R18, c[0x0][0xb0c] ;  /* 0x0002c300ff127b82 */ /* 0x000ee20000000800 */
[----:B----4-:R-:W-:Y:S01]  /*20e0*/  IMAD.HI.U32 R17, R0, R5, RZ ;  /* 0x0000000500117227 */ /* 0x010fe200078e00ff */
[----:B------:R-:W-:-:S03]  /*20f0*/  ISETP.NE.AND P0, PT, R4, 0x1, PT ;  /* 0x000000010400780c */ /* 0x000fc60003f05270 */
[----:B------:R-:W-:-:S03]  /*2100*/  IMAD.HI.U32 R5, R8, R5, RZ ;  /* 0x0000000508057227 */ /* 0x000fc600078e00ff */
[----:B------:R-:W4:Y:S01]  /*2110*/  LDC.64 R2, c[0x0][0xb28] ;  /* 0x0002ca00ff027b82 */ /* 0x000f220000000a00 */
[----:B-1----:R-:W-:-:S04]  /*2120*/  IMAD.HI.U32 R20, R9, R6, RZ ;  /* 0x0000000609147227 */ /* 0x002fc800078e00ff */
[----:B------:R-:W-:Y:S01]  /*2130*/  IMAD.HI.U32 R22, R11, R6, RZ ;  /* 0x000000060b167227 */ /* 0x000fe200078e00ff */
[----:B------:R-:W-:Y:S02]  /*2140*/  SHF.R.U32.HI R20, RZ, R7, R20 ;  /* 0x00000007ff147219 */ /* 0x000fe40000011614 */
[-C--:B--2---:R-:W-:Y:S02]  /*2150*/  SHF.R.U32.HI R17, RZ, R16.reuse, R17 ;  /* 0x00000010ff117219 */ /* 0x084fe40000011611 */
[----:B------:R-:W-:Y:S02]  /*2160*/  SHF.R.U32.HI R5, RZ, R16, R5 ;  /* 0x00000010ff057219 */ /* 0x000fe40000011605 */
[----:B------:R-:W-:Y:S02]  /*2170*/  SEL R17, R0, R17, !P0 ;  /* 0x0000001100117207 */ /* 0x000fe40004000000 */
[----:B------:R-:W-:Y:S02]  /*2180*/  SHF.R.U32.HI R22, RZ, R7, R22 ;  /* 0x00000007ff167219 */ /* 0x000fe40000011616 */
[----:B---3--:R-:W-:-:S02]  /*2190*/  ISETP.NE.AND P1, PT, R18, 0x1, PT ;  /* 0x000000011200780c */ /* 0x008fc40003f25270 */
[----:B------:R-:W-:Y:S02]  /*21a0*/  SEL R5, R8, R5, !P0 ;  /* 0x0000000508057207 */ /* 0x000fe40004000000 */
[----:B------:R-:W-:Y:S02]  /*21b0*/  SEL R19, R9, R20, !P1 ;  /* 0x0000001409137207 */ /* 0x000fe40004800000 */
[----:B------:R-:W-:Y:S01]  /*21c0*/  SEL R7, R11, R22, !P1 ;  /* 0x000000160b077207 */ /* 0x000fe20004800000 */
[----:B----4-:R-:W-:-:S04]  /*21d0*/  IMAD.HI.U32 R20, R17, R2, RZ ;  /* 0x0000000211147227 */ /* 0x010fc800078e00ff */
[----:B------:R-:W-:Y:S01]  /*21e0*/  IMAD.HI.U32 R6, R19, R2, RZ ;  /* 0x0000000213067227 */ /* 0x000fe200078e00ff */
[----:B------:R-:W-:-:S04]  /*21f0*/  @P3 SHF.R.U32.HI R17, RZ, R3, R20 ;  /* 0x00000003ff113219 */ /* 0x000fc80000011614 */
[----:B------:R-:W-:Y:S01]  /*2200*/  @P3 SHF.R.U32.HI R19, RZ, R3, R6 ;  /* 0x00000003ff133219 */ /* 0x000fe20000011606 */
[----:B------:R-:W-:-:S04]  /*2210*/  IMAD R17, R72, R17, RZ ;  /* 0x0000001148117224 */ /* 0x000fc800078e02ff */
[----:B------:R-:W-:Y:S01]  /*2220*/  IMAD R6, R72, R19, RZ ;  /* 0x0000001348067224 */ /* 0x000fe200078e02ff */
[C---:B------:R-:W-:Y:S02]  /*2230*/  ISETP.GE.AND P0, PT, R5.reuse, R17, PT ;  /* 0x000000110500720c */ /* 0x040fe40003f06270 */
[----:B------:R-:W-:Y:S02]  /*2240*/  IADD3 R17, PT, PT, -R5, RZ, RZ ;  /* 0x000000ff05117210 */ /* 0x000fe40007ffe1ff */
[----:B------:R-:W-:Y:S01]  /*2250*/  ISETP.GE.OR P0, PT, R7, R6, P0 ;  /* 0x000000060700720c */ /* 0x000fe20000706670 */
[----:B------:R-:W-:-:S04]  /*2260*/  IMAD.HI.U32 R6, R5, R2, RZ ;  /* 0x0000000205067227 */ /* 0x000fc800078e00ff */
[----:B------:R-:W-:Y:S01]  /*2270*/  IMAD R8, R4, R17, R8 ;  /* 0x0000001104087224 */ /* 0x000fe200078e0208 */
[----:B------:R-:W-:-:S04]  /*2280*/  SHF.R.U32.HI R6, RZ, R3, R6 ;  /* 0x00000003ff067219 */ /* 0x000fc80000011606 */
[----:B------:R-:W-:-:S03]  /*2290*/  SEL R6, R5, R6, !P3 ;  /* 0x0000000605067207 */ /* 0x000fc60005800000 */
[----:B------:R-:W-:-:S04]  /*22a0*/  @!P0 IMAD.HI.U32 R16, R7, R2, RZ ;  /* 0x0000000207108227 */ /* 0x000fc800078e00ff */
[----:B------:R-:W-:Y:S01]  /*22b0*/  IMAD.MOV R2, RZ, RZ, -R6 ;  /* 0x000000ffff027224 */ /* 0x000fe200078e0a06 */
[----:B------:R-:W-:-:S03]  /*22c0*/  @!P0 SHF.R.U32.HI R16, RZ, R3, R16 ;  /* 0x00000003ff108219 */ /* 0x000fc60000011610 */
[----:B------:R-:W-:Y:S01]  /*22d0*/  IMAD R2, R72, R2, R5 ;  /* 0x0000000248027224 */ /* 0x000fe200078e0205 */
        /* <DEDUP_REMOVED lines=9> */
.L_x_34:
[----:B------:R-:W1:Y:S02]  /*2370*/  LDCU UR8, c[0x0][0xb30] ;  /* 0x00016600ff0877ac */ /* 0x000e640008000800 */
[----:B-1----:R-:W-:-:S09]  /*2380*/  UISETP.NE.AND UP0, UPT, UR8, 0x1, UPT ;  /* 0x000000010800788c */ /* 0x002fd2000bf05270 */
[----:B------:R-:W-:Y:S05]  /*2390*/  BRA.U UP0, `(.L_x_35) ;  /* 0x0000000100407547 */ /* 0x000fea000b800000 */
[----:B------:R-:W1:Y:S08]  /*23a0*/  LDC.64 R4, c[0x0][0xb10] ;  /* 0x0002c400ff047b82 */ /* 0x000e700000000a00 */
[----:B------:R-:W2:Y:S08]  /*23b0*/  LDC.64 R2, c[0x0][0xb18] ;  /* 0x0002c600ff027b82 */ /* 0x000eb00000000a00 */
[----:B------:R-:W3:Y:S08]  /*23c0*/  LDC R6, c[0x0][0xb20] ;  /* 0x0002c800ff067b82 */ /* 0x000ef00000000800 */
[----:B------:R-:W4:Y:S01]  /*23d0*/  LDC R16, c[0x0][0xb0c] ;  /* 0x0002c300ff107b82 */ /* 0x000f220000000800 */
[----:B-1----:R-:W-:-:S05]  /*23e0*/  IMAD.HI.U32 R4, R11, R4, RZ ;  /* 0x000000040b047227 */ /* 0x002fca00078e00ff */
[----:B------:R-:W-:Y:S01]  /*23f0*/  SHF.R.U32.HI R4, RZ, R5, R4 ;  /* 0x00000005ff047219 */ /* 0x000fe20000011604 */
[----:B--2---:R-:W-:Y:S01]  /*2400*/  IMAD.HI.U32 R3, R8, R3, RZ ;  /* 0x0000000308037227 */ /* 0x004fe200078e00ff */
[----:B------:R-:W-:-:S04]  /*2410*/  ISETP.NE.AND P0, PT, R2, 0x1, PT ;  /* 0x000000010200780c */ /* 0x000fc80003f05270 */
[----:B---3--:R-:W-:-:S04]  /*2420*/  SHF.R.U32.HI R3, RZ, R6, R3 ;  /* 0x00000006ff037219 */ /* 0x008fc80000011603 */
[----:B------:R-:W-:Y:S02]  /*2430*/  SEL R3, R8, R3, !P0 ;  /* 0x0000000308037207 */ /* 0x000fe40004000000 */
[----:B----4-:R-:W-:-:S04]  /*2440*/  ISETP.NE.AND P1, PT, R16, 0x1, PT ;  /* 0x000000011000780c */ /* 0x010fc80003f25270 */
[----:B------:R-:W-:-:S05]  /*2450*/  SEL R4, R11, R4, !P1 ;  /* 0x000000040b047207 */ /* 0x000fca0004800000 */
[----:B------:R-:W-:Y:S02]  /*2460*/  IMAD.IADD R5, R3, 0x1, -R4 ;  /* 0x0000000103057824 */ /* 0x000fe400078e0a04 */
[----:B------:R-:W-:Y:S02]  /*2470*/  IMAD.IADD R3, R4, 0x1, -R3 ;  /* 0x0000000104037824 */ /* 0x000fe400078e0a03 */
[----:B------:R-:W-:Y:S02]  /*2480*/  IMAD R11, R5, R16, R11 ;  /* 0x00000010050b7224 */ /* 0x000fe400078e020b */
[----:B------:R-:W-:-:S07]  /*2490*/  IMAD R8, R3, R2, R8 ;  /* 0x0000000203087224 */ /* 0x000fce00078e0208 */
.L_x_35:
[----:B------:R-:W-:Y:S01]  /*24a0*/  VIADD R14, R14, 0x1 ;  /* 0x000000010e0e7836 */ /* 0x000fe20000000000 */
[----:B------:R-:W-:Y:S01]  /*24b0*/  PLOP3.LUT P1, PT, PT, PT, PT, 0x80, 0x8 ;  /* 0x000000000008781c */ /* 0x000fe20003f2f070 */
[----:B------:R-:W-:Y:S02]  /*24c0*/  IMAD.IADD R21, R11, 0x1, R170 ;  /* 0x000000010b157824 */ /* 0x000fe400078e02aa */
[----:B------:R-:W-:Y:S01]  /*24d0*/  IMAD.IADD R20, R8, 0x1, R147 ;  /* 0x0000000108147824 */ /* 0x000fe200078e0293 */
[----:B------:R-:W-:-:S04]  /*24e0*/  ISETP.NE.AND P0, PT, R14, 0x2, PT ;  /* 0x000000020e00780c */ /* 0x000fc80003f05270 */
[----:B------:R-:W-:Y:S02]  /*24f0*/  SEL R2, RZ, 0x1, P0 ;  /* 0x00000001ff027807 */ /* 0x000fe40000000000 */
[----:B------:R-:W-:Y:S02]  /*2500*/  SEL R14, R14, RZ, P0 ;  /* 0x000000ff0e0e7207 */ /* 0x000fe40000000000 */
[----:B------:R-:W-:Y:S01]  /*2510*/  LOP3.LUT R13, R13, R2, RZ, 0x3c, !PT ;  /* 0x000000020d0d7212 */ /* 0x000fe200078e3cff */
[----:B------:R-:W-:Y:S06]  /*2520*/  @P2 BRA `(.L_x_36) ;  /* 0xfffffff000a02947 */ /* 0x000fec000383ffff */
[----:B------:R-:W-:Y:S01]  /*2530*/  UIADD3 UR4, UPT, UPT, UR4, 0xc0, URZ ;  /* 0x000000c004047890 */ /* 0x000fe2000fffe0ff */
[----:B------:R-:W-:-:S03]  /*2540*/  SHF.L.U32 R3, R15, 0x1f, RZ ;  /* 0x0000001f0f037819 */ /* 0x000fc600000006ff */
[----:B------:R-:W-:-:S09]  /*2550*/  ULEA UR5, UR6, UR4, 0x3 ;  /* 0x0000000406057291 */ /* 0x000fd2000f8e18ff */
[----:B------:R-:W1:Y:S02]  /*2560*/  SYNCS.PHASECHK.TRANS64.TRYWAIT P0, [UR5], R3 ;  /* 0x00000003ff0075a7 */ /* 0x000e640008001105 */
[----:B-1----:R-:W-:Y:S05]  /*2570*/  @!P0 BRA `(.L_x_37) ;  /* 0x0000006800988947 */ /* 0x002fea0003800000 */
.L_x_132:
[----:B------:R-:W-:-:S04]  /*2580*/  UIADD3 UR6, UPT, UPT, UR6, 0x1, URZ ;  /* 0x0000000106067890 */ /* 0x000fc8000fffe0ff */
[----:B------:R-:W-:-:S04]  /*2590*/  UISETP.NE.AND UP0, UPT, UR6, 0x18, UPT ;  /* 0x000000180600788c */ /* 0x000fc8000bf05270 */
[----:B------:R-:W-:Y:S02]  /*25a0*/  USEL UR7, URZ, 0x1, UP0 ;  /* 0x00000001ff077887 */ /* 0x000fe40008000000 */
[----:B------:R-:W-:-:S04]  /*25b0*/  USEL UR6, UR6, URZ, UP0 ;  /* 0x000000ff06067287 */ /* 0x000fc80008000000 */
[----:B------:R-:W-:Y:S01]  /*25c0*/  ULEA UR5, UR6, UR4, 0x3 ;  /* 0x0000000406057291 */ /* 0x000fe2000f8e18ff */
[----:B------:R-:W-:-:S04]  /*25d0*/  LOP3.LUT R2, R15, UR7, RZ, 0x3c, !PT ;  /* 0x000000070f027c12 */ /* 0x000fc8000f8e3cff */
[----:B-1----:R-:W-:-:S04]  /*25e0*/  SHF.L.U32 R3, R2, 0x1f, RZ ;  /* 0x0000001f02037819 */ /* 0x002fc800000006ff */
[----:B------:R-:W1:Y:S02]  /*25f0*/  SYNCS.PHASECHK.TRANS64.TRYWAIT P0, [UR5], R3 ;  /* 0x00000003ff0075a7 */ /* 0x000e640008001105 */
[----:B-1----:R-:W-:Y:S05]  /*2600*/  @!P0 BRA `(.L_x_38) ;  /* 0x00000068008c8947 */ /* 0x002fea0003800000 */
.L_x_134:
        /* <DEDUP_REMOVED lines=9> */
.L_x_136:
        /* <DEDUP_REMOVED lines=9> */
.L_x_138:
        /* <DEDUP_REMOVED lines=9> */
.L_x_140:
        /* <DEDUP_REMOVED lines=9> */
.L_x_142:
        /* <DEDUP_REMOVED lines=9> */
.L_x_144:
        /* <DEDUP_REMOVED lines=9> */
.L_x_146:
        /* <DEDUP_REMOVED lines=9> */
.L_x_148:
        /* <DEDUP_REMOVED lines=9> */
.L_x_150:
        /* <DEDUP_REMOVED lines=9> */
.L_x_152:
        /* <DEDUP_REMOVED lines=9> */
.L_x_154:
        /* <DEDUP_REMOVED lines=9> */
.L_x_156:
        /* <DEDUP_REMOVED lines=9> */
.L_x_158:
        /* <DEDUP_REMOVED lines=9> */
.L_x_160:
        /* <DEDUP_REMOVED lines=9> */
.L_x_162:
        /* <DEDUP_REMOVED lines=9> */
.L_x_164:
        /* <DEDUP_REMOVED lines=9> */
.L_x_166:
        /* <DEDUP_REMOVED lines=9> */
.L_x_168:
        /* <DEDUP_REMOVED lines=9> */
.L_x_170:
        /* <DEDUP_REMOVED lines=9> */
.L_x_172:
        /* <DEDUP_REMOVED lines=9> */
.L_x_174:
        /* <DEDUP_REMOVED lines=9> */
.L_x_176:
[----:B------:R-:W-:-:S04]  /*31e0*/  UIADD3 UR6, UPT, UPT, UR6, 0x1, URZ ;  /* 0x0000000106067890 */ /* 0x000fc8000fffe0ff */
[----:B------:R-:W-:-:S04]  /*31f0*/  UISETP.NE.AND UP0, UPT, UR6, 0x18, UPT ;  /* 0x000000180600788c */ /* 0x000fc8000bf05270 */
[----:B------:R-:W-:Y:S02]  /*3200*/  USEL UR5, URZ, 0x1, UP0 ;  /* 0x00000001ff057887 */ /* 0x000fe40008000000 */
[----:B------:R-:W-:-:S04]  /*3210*/  USEL UR6, UR6, URZ, UP0 ;  /* 0x000000ff06067287 */ /* 0x000fc80008000000 */
[----:B------:R-:W-:Y:S01]  /*3220*/  ULEA UR6, UR6, UR4, 0x3 ;  /* 0x0000000406067291 */ /* 0x000fe2000f8e18ff */
[----:B-1----:R-:W-:-:S04]  /*3230*/  LOP3.LUT R3, R2, UR5, RZ, 0x3c, !PT ;  /* 0x0000000502037c12 */ /* 0x002fc8000f8e3cff */
[----:B------:R-:W-:Y:S01]  /*3240*/  SHF.L.U32 R3, R3, 0x1f, RZ ;  /* 0x0000001f03037819 */ /* 0x000fe200000006ff */
[----:B----4-:R-:W-:-:S07]  /*3250*/  IMAD.U32 R0, RZ, RZ, UR6 ;  /* 0x00000006ff007e24 */ /* 0x010fce000f8e00ff */
.L_x_60:
[----:B-1----:R1:W2:Y:S02]  /*3260*/  SYNCS.PHASECHK.TRANS64.TRYWAIT P0, [R0+URZ], R3 ;  /* 0x00000003000075a7 */ /* 0x0022a400080011ff */
[----:B--2---:R-:W-:Y:S05]  /*3270*/  @!P0 NANOSLEEP.SYNCS 0x989680 ;  /* 0x009896800000895d */ /* 0x004fea0003900000 */
[----:B------:R-:W2:Y:S02]  /*3280*/  @!P0 SYNCS.PHASECHK.TRANS64 P0, [R0+URZ], R3 ;  /* 0x00000003000085a7 */ /* 0x000ea400080010ff */
[----:B--2---:R-:W-:Y:S05]  /*3290*/  @P0 EXIT ;  /* 0x000000000000094d */ /* 0x004fea0003800000 */
[----:B------:R-:W-:Y:S05]  /*32a0*/  BRA `(.L_x_60) ;  /* 0xfffffffc00ec7947 */ /* 0x000fea000383ffff */
.L_x_18:
[----:B------:R-:W-:-:S04]  /*32b0*/  UISETP.NE.AND UP1, UPT, UR37, URZ, UPT ;  /* 0x000000ff2500728c */ /* 0x000fc8000bf25270 */
[----:B------:R-:W-:-:S09]  /*32c0*/  UISETP.NE.OR UP1, UPT, UR8, 0x1, UP1 ;  /* 0x000000010800788c */ /* 0x000fd20008f25670 */
[----:B------:R-:W-:Y:S05]  /*32d0*/  BRA.U UP1, `(.L_x_61) ;  /* 0x0000000501487547 */ /* 0x000fea000b800000 */
[----:B------:R-:W-:Y:S01]  /*32e0*/  ISETP.NE.AND P2, PT, R2, RZ, PT ;  /* 0x000000ff0200720c */ /* 0x000fe20003f45270 */
[----:B------:R-:W-:Y:S01]  /*32f0*/  IMAD.MOV.U32 R12, RZ, RZ, 0x1 ;  /* 0x00000001ff0c7424 */ /* 0x000fe200078e00ff */
[----:B------:R-:W-:Y:S02]  /*3300*/  CS2R R10, SRZ ;  /* 0x00000000000a7805 */ /* 0x000fe4000001ff00 */
[----:B------:R-:W-:Y:S01]  /*3310*/  CS2R R8, SRZ ;  /* 0x0000000000087805 */ /* 0x000fe2000001ff00 */
[----:B------:R-:W-:Y:S01]  /*3320*/  UMOV UR4, 0x400 ;  /* 0x0000040000047882 */ /* 0x000fe20000000000 */
[----:B------:R-:W-:Y:S01]  /*3330*/  UMOV UR6, URZ ;  /* 0x000000ff00067c82 */ /* 0x000fe20008000000 */
[----:B------:R-:W-:-:S12]  /*3340*/  ULEA UR37, UR37, UR4, 0x18 ;  /* 0x0000000425257291 */ /* 0x000fd8000f8ec0ff */
.L_x_65:
[----:B------:R-:W-:Y:S02]  /*3350*/  LEA R0, R8, UR37, 0x3 ;  /* 0x0000002508007c11 */ /* 0x000fe4000f8e18ff */
[----:B------:R-:W-:-:S03]  /*3360*/  SHF.L.U32 R5, R9, 0x1f, RZ ;  /* 0x0000001f09057819 */ /* 0x000fc600000006ff */
[----:B------:R-:W-:Y:S01]  /*3370*/  VIADD R4, R0, 0x220 ;  /* 0x0000022000047836 */ /* 0x000fe20000000000 */
[----:B------:R-:W1:Y:S02]  /*3380*/  SYNCS.PHASECHK.TRANS64.TRYWAIT P0, [R0+URZ+0x210], R5 ;  /* 0x00021005000075a7 */ /* 0x000e6400080011ff */
[----:B-1----:R-:W-:Y:S05]  /*3390*/  @!P0 BRA `(.L_x_62) ;  /* 0x0000006400388947 */ /* 0x002fea0003800000 */
.L_x_177:
[----:B------:R-:W-:Y:S01]  /*33a0*/  ULEA UR5, UR6, UR37, 0x3 ;  /* 0x0000002506057291 */ /* 0x000fe2000f8e18ff */
[----:B------:R-:W-:Y:S02]  /*33b0*/  PRMT R4, RZ, 0x654, R4 ;  /* 0x00000654ff047816 */ /* 0x000fe40000000004 */
[----:B-1----:R-:W-:Y:S01]  /*33c0*/  SHF.L.U32 R5, R12, 0x1f, RZ ;  /* 0x0000001f0c057819 */ /* 0x002fe200000006ff */
[----:B------:R-:W-:Y:S01]  /*33d0*/  UIADD3 UR4, UPT, UPT, UR5, 0x1b0, URZ ;  /* 0x000001b005047890 */ /* 0x000fe2000fffe0ff */
[----:B------:R1:W-:Y:S05]  /*33e0*/  SYNCS.ARRIVE.TRANS64.RED.A1T0 RZ, [R4+URZ], RZ ;  /* 0x000000ff04ff79a7 */ /* 0x0003ea00081004ff */
[----:B------:R-:W-:Y:S01]  /*33f0*/  IMAD.U32 R7, RZ, RZ, UR4 ;  /* 0x00000004ff077e24 */ /* 0x000fe2000f8e00ff */
[----:B------:R-:W2:Y:S04]  /*3400*/  SYNCS.PHASECHK.TRANS64.TRYWAIT P0, [UR5+0x1c0], R5 ;  /* 0x0001c005ff0075a7 */ /* 0x000ea80008001105 */
[----:B------:R-:W-:Y:S01]  /*3410*/  PRMT R6, R2, 0x654, R7 ;  /* 0x0000065402067816 */ /* 0x000fe20000000007 */
[----:B-1----:R-:W-:Y:S01]  /*3420*/  @!P2 IMAD.MOV.U32 R4, RZ, RZ, 0x10 ;  /* 0x00000010ff04a424 */ /* 0x002fe200078e00ff */
[----:B--2---:R-:W-:Y:S06]  /*3430*/  @!P0 BRA `(.L_x_63) ;  /* 0x0000006400248947 */ /* 0x004fec0003800000 */
.L_x_179:
[----:B------:R-:W-:Y:S01]  /*3440*/  ULEA UR4, UR6, UR37, 0x4 ;  /* 0x0000002506047291 */ /* 0x000fe2000f8e20ff */
[----:B------:R-:W-:Y:S01]  /*3450*/  SEL R3, R6, R3, !P2 ;  /* 0x0000000306037207 */ /* 0x000fe20005000000 */
[----:B------:R-:W-:Y:S01]  /*3460*/  UIADD3 UR5, UPT, UPT, UR5, 0x1b0, URZ ;  /* 0x000001b005057890 */ /* 0x000fe2000fffe0ff */
[----:B-1----:R-:W-:Y:S01]  /*3470*/  LEA R0, R11, UR37, 0x3 ;  /* 0x000000250b007c11 */ /* 0x002fe2000f8e18ff */
[----:B------:R-:W-:Y:S01]  /*3480*/  UIADD3 UR4, UPT, UPT, UR4, 0x240, URZ ;  /* 0x0000024004047890 */ /* 0x000fe2000fffe0ff */
[----:B------:R-:W-:Y:S01]  /*3490*/  SHF.L.U32 R5, R10, 0x1f, RZ ;  /* 0x0000001f0a057819 */ /* 0x000fe200000006ff */
[----:B------:R1:W-:Y:S01]  /*34a0*/  @!P2 SYNCS.ARRIVE.TRANS64.RED RZ, [R3+URZ], R4 ;  /* 0x0000000403ffa9a7 */ /* 0x0003e200080004ff */
[----:B------:R-:W-:Y:S01]  /*34b0*/  UIADD3 UR6, UPT, UPT, UR6, 0x1, URZ ;  /* 0x0000000106067890 */ /* 0x000fe2000fffe0ff */
[----:B------:R-:W-:-:S03]  /*34c0*/  VIADD R8, R8, 0x1 ;  /* 0x0000000108087836 */ /* 0x000fc60000000000 */
[----:B------:R-:W-:Y:S02]  /*34d0*/  UISETP.NE.AND UP0, UPT, UR6, 0x2, UPT ;  /* 0x000000020600788c */ /* 0x000fe4000bf05270 */
[----:B------:R-:W-:Y:S06]  /*34e0*/  UGETNEXTWORKID.BROADCAST [UR4], [UR5] ;  /* 0x00000000040073ca */ /* 0x000fec0008000100 */
[----:B------:R-:W-:Y:S01]  /*34f0*/  USEL UR4, URZ, 0x1, UP0 ;  /* 0x00000001ff047887 */ /* 0x000fe20008000000 */
[----:B------:R-:W-:Y:S01]  /*3500*/  ISETP.NE.AND P0, PT, R8, 0x2, PT ;  /* 0x000000020800780c */ /* 0x000fe20003f05270 */
[----:B------:R-:W-:Y:S01]  /*3510*/  USEL UR6, UR6, URZ, UP0 ;  /* 0x000000ff06067287 */ /* 0x000fe20008000000 */
[----:B------:R-:W2:Y:S03]  /*3520*/  SYNCS.PHASECHK.TRANS64.TRYWAIT P1, [R0+URZ+0x1b0], R5 ;  /* 0x0001b005000075a7 */ /* 0x000ea600080211ff */
[----:B------:R-:W-:Y:S01]  /*3530*/  LOP3.LUT R12, R12, UR4, RZ, 0x3c, !PT ;  /* 0x000000040c0c7c12 */ /* 0x000fe2000f8e3cff */
[----:B-12---:R-:W-:Y:S07]  /*3540*/  @!P1 BRA `(.L_x_64) ;  /* 0x0000006000f89947 */ /* 0x006fee0003800000 */
.L_x_180:
[C---:B------:R-:W-:Y:S01]  /*3550*/  LEA R4, R11.reuse, UR37, 0x4 ;  /* 0x000000250b047c11 */ /* 0x040fe2000f8e20ff */
[----:B-1----:R-:W-:Y:S01]  /*3560*/  VIADD R0, R0, 0x1c0 ;  /* 0x000001c000007836 */ /* 0x002fe20000000000 */
[----:B------:R-:W-:Y:S01]  /*3570*/  SEL R8, R8, RZ, P0 ;  /* 0x000000ff08087207 */ /* 0x000fe20000000000 */
[----:B------:R-:W-:-:S03]  /*3580*/  VIADD R11, R11, 0x1 ;  /* 0x000000010b0b7836 */ /* 0x000fc60000000000 */
[----:B------:R-:W1:Y:S01]  /*3590*/  LDS.128 R4, [R4+0x240] ;  /* 0x0002400004047984 */ /* 0x000e620000000c00 */
[----:B------:R-:W-:Y:S02]  /*35a0*/  PRMT R0, RZ, 0x654, R0 ;  /* 0x00000654ff007816 */ /* 0x000fe40000000000 */
[C---:B------:R-:W-:Y:S01]  /*35b0*/  ISETP.NE.AND P1, PT, R11.reuse, 0x2, PT ;  /* 0x000000020b00780c */ /* 0x040fe20003f25270 */
[----:B------:R-:W-:Y:S01]  /*35c0*/  @!PT LDS RZ, [RZ] ;  /* 0x00000000fffff984 */ /* 0x000fe20000000800 */
[----:B------:R-:W-:Y:S01]  /*35d0*/  @!PT LDS RZ, [RZ] ;  /* 0x00000000fffff984 */ /* 0x000fe20000000800 */
[----:B------:R-:W-:Y:S01]  /*35e0*/  @!PT LDS RZ, [RZ] ;  /* 0x00000000fffff984 */ /* 0x000fe20000000800 */
[----:B------:R-:W-:Y:S01]  /*35f0*/  @!PT LDS RZ, [RZ] ;  /* 0x00000000fffff984 */ /* 0x000fe20000000800 */
[----:B------:R2:W-:Y:S06]  /*3600*/  MEMBAR.ALL.CTA ;  /* 0x0000000000007992 */ /* 0x0005ec0000008000 */
[----:B--2---:R-:W2:Y:S01]  /*3610*/  FENCE.VIEW.ASYNC.S ;  /* 0x00000000000073c6 */ /* 0x004ea20000000000 */
[----:B------:R-:W-:Y:S01]  /*3620*/  SEL R11, R11, RZ, P1 ;  /* 0x000000ff0b0b7207 */ /* 0x000fe20000800000 */
[----:B--2---:R2:W-:Y:S01]  /*3630*/  SYNCS.ARRIVE.TRANS64.RED.A1T0 RZ, [R0+URZ], RZ ;  /* 0x000000ff00ff79a7 */ /* 0x0045e200081004ff */
[----:B-1----:R-:W-:-:S02]  /*3640*/  LOP3.LUT P3, RZ, R6, 0x1, RZ, 0xc0, !PT ;  /* 0x0000000106ff7812 */ /* 0x002fc4000786c0ff */
[----:B------:R-:W-:-:S04]  /*3650*/  SEL R5, RZ, 0x1, P1 ;  /* 0x00000001ff057807 */ /* 0x000fc80000800000 */
[----:B------:R-:W-:Y:S02]  /*3660*/  LOP3.LUT R10, R10, R5, RZ, 0x3c, !PT ;  /* 0x000000050a0a7212 */ /* 0x000fe400078e3cff */
[----:B--2---:R-:W-:-:S04]  /*3670*/  SEL R0, RZ, 0x1, P0 ;  /* 0x00000001ff007807 */ /* 0x004fc80000000000 */
[----:B------:R-:W-:Y:S01]  /*3680*/  LOP3.LUT R9, R9, R0, RZ, 0x3c, !PT ;  /* 0x0000000009097212 */ /* 0x000fe200078e3cff */
[----:B------:R-:W-:Y:S06]  /*3690*/  @P3 BRA `(.L_x_65) ;  /* 0xfffffffc002c3947 */ /* 0x000fec000383ffff */
[----:B------:R-:W-:Y:S01]  /*36a0*/  ULEA UR5, UR6, UR37, 0x3 ;  /* 0x0000002506057291 */ /* 0x000fe2000f8e18ff */
[----:B------:R-:W-:-:S08]  /*36b0*/  SHF.L.U32 R3, R12, 0x1f, RZ ;  /* 0x0000001f0c037819 */ /* 0x000fd000000006ff */
[----:B------:R-:W1:Y:S02]  /*36c0*/  SYNCS.PHASECHK.TRANS64 P0, [UR5+0x1c0], R3 ;  /* 0x0001c003ff0075a7 */ /* 0x000e640008001005 */
[----:B-1----:R-:W-:Y:S05]  /*36d0*/  @P0 BRA `(.L_x_66) ;  /* 0x0000000000080947 */ /* 0x002fea0003800000 */
[----:B------:R-:W1:Y:S02]  /*36e0*/  SYNCS.PHASECHK.TRANS64.TRYWAIT P0, [UR5+0x1c0], R3 ;  /* 0x0001c003ff0075a7 */ /* 0x000e640008001105 */
[----:B-1----:R-:W-:Y:S05]  /*36f0*/  @!P0 BRA `(.L_x_67) ;  /* 0x0000006000a08947 */ /* 0x002fea0003800000 */
.L_x_66:
[----:B------:R-:W-:-:S04]  /*3700*/  UIADD3 UR4, UPT, UPT, UR6, 0x1, URZ ;  /* 0x0000000106047890 */ /* 0x000fc8000fffe0ff */
[----:B------:R-:W-:-:S04]  /*3710*/  UISETP.NE.AND UP0, UPT, UR4, 0x2, UPT ;  /* 0x000000020400788c */ /* 0x000fc8000bf05270 */
[----:B------:R-:W-:Y:S02]  /*3720*/  USEL UR7, URZ, 0x1, UP0 ;  /* 0x00000001ff077887 */ /* 0x000fe40008000000 */
[----:B------:R-:W-:-:S04]  /*3730*/  USEL UR4, UR4, URZ, UP0 ;  /* 0x000000ff04047287 */ /* 0x000fc80008000000 */
[----:B------:R-:W-:Y:S01]  /*3740*/  ULEA UR4, UR4, UR37, 0x3 ;  /* 0x0000002504047291 */ /* 0x000fe2000f8e18ff */
[----:B-1----:R-:W-:-:S04]  /*3750*/  LOP3.LUT R3, R12, UR7, RZ, 0x3c, !PT ;  /* 0x000000070c037c12 */ /* 0x002fc8000f8e3cff */
[----:B------:R-:W-:-:S04]  /*3760*/  SHF.L.U32 R0, R3, 0x1f, RZ ;  /* 0x0000001f03007819 */ /* 0x000fc800000006ff */
[----:B------:R-:W1:Y:S02]  /*3770*/  SYNCS.PHASECHK.TRANS64 P0, [UR4+0x1c0], R0 ;  /* 0x0001c000ff0075a7 */ /* 0x000e640008001004 */
[----:B-1----:R-:W-:Y:S05]  /*3780*/  @P0 EXIT ;  /* 0x000000000000094d */ /* 0x002fea0003800000 */
[----:B------:R-:W-:Y:S02]  /*3790*/  SHF.L.U32 R3, R3, 0x1f, RZ ;  /* 0x0000001f03037819 */ /* 0x000fe400000006ff */
[----:B------:R-:W-:-:S07]  /*37a0*/  MOV R0, UR4 ;  /* 0x0000000400007c02 */ /* 0x000fce0008000f00 */
.L_x_68:
[----:B-1----:R1:W2:Y:S02]  /*37b0*/  SYNCS.PHASECHK.TRANS64.TRYWAIT P0, [R0+URZ+0x1c0], R3 ;  /* 0x0001c003000075a7 */ /* 0x0022a400080011ff */
[----:B--2---:R-:W-:Y:S05]  /*37c0*/  @!P0 NANOSLEEP.SYNCS 0x989680 ;  /* 0x009896800000895d */ /* 0x004fea0003900000 */
[----:B------:R-:W2:Y:S02]  /*37d0*/  @!P0 SYNCS.PHASECHK.TRANS64 P0, [R0+URZ+0x1c0], R3 ;  /* 0x0001c003000085a7 */ /* 0x000ea400080010ff */
[----:B--2---:R-:W-:Y:S05]  /*37e0*/  @P0 EXIT ;  /* 0x000000000000094d */ /* 0x004fea0003800000 */
[----:B------:R-:W-:Y:S05]  /*37f0*/  BRA `(.L_x_68) ;  /* 0xfffffffc00ec7947 */ /* 0x000fea000383ffff */
.L_x_61:
[----:B------:R-:W-:-:S09]  /*3800*/  UISETP.NE.AND UP1, UPT, UR8, URZ, UPT ;  /* 0x000000ff0800728c */ /* 0x000fd2000bf25270 */
[----:B------:R-:W-:Y:S05]  /*3810*/  BRA.U UP1, `(.L_x_69) ;  /* 0x0000000d015c7547 */ /* 0x000fea000b800000 */
[----:B------:R-:W-:Y:S01]  /*3820*/  UMOV UR4, 0x40 ;  /* 0x0000004000047882 */ /* 0x000fe20000000000 */
[----:B------:R-:W-:Y:S01]  /*3830*/  NOP ;  /* 0x0000000000007918 */ /* 0x000fe20000000000 */
[----:B------:R-:W-:Y:S01]  /*3840*/  ULEA UR4, UR37, UR4, 0x18 ;  /* 0x0000000425047291 */ /* 0x000fe2000f8ec0ff */
[----:B------:R-:W-:Y:S02]  /*3850*/  UMOV UR5, 0x400 ;  /* 0x0000040000057882 */ /* 0x000fe40000000000 */
[----:B------:R-:W-:-:S06]  /*3860*/  ULEA UR37, UR37, UR5, 0x18 ;  /* 0x0000000525257291 */ /* 0x000fcc000f8ec0ff */
[----:B------:R-:W1:Y:S02]  /*3870*/  LDS.U8 R0, [UR4+0x1c] ;  /* 0x00001c04ff007984 */ /* 0x000e640008000000 */
[----:B-1----:R-:W-:-:S13]  /*3880*/  ISETP.NE.AND P0, PT, R0, RZ, PT ;  /* 0x000000ff0000720c */ /* 0x002fda0003f05270 */
[----:B------:R-:W-:Y:S05]  /*3890*/  @P0 BRA `(.L_x_70) ;  /* 0x0000000000580947 */ /* 0x000fea0003800000 */
[----:B------:R-:W-:-:S13]  /*38a0*/  ELECT P0, URZ, PT ;  /* 0x0000000000ff782f */ /* 0x000fda0003800000 */
[----:B------:R-:W-:Y:S05]  /*38b0*/  @!P0 BRA `(.L_x_71) ;  /* 0x0000000000608947 */ /* 0x000fea0003800000 */
[----:B------:R-:W-:Y:S01]  /*38c0*/  UMOV UR5, 0x10 ;  /* 0x0000001000057882 */ /* 0x000fe20000000000 */
[----:B------:R-:W-:Y:S01]  /*38d0*/  HFMA2 R0, -RZ, RZ, 0, 5.9604644775390625e-08 ;  /* 0x00000001ff007431 */ /* 0x000fe200000001ff */
[----:B------:R-:W-:-:S03]  /*38e0*/  MOV R2, 0xffff ;  /* 0x0000ffff00027802 */ /* 0x000fc60000000f00 */
[----:B------:R-:W-:Y:S04]  /*38f0*/  DEPBAR.LE SB1, 0x36 ;  /* 0x00009d800000791a */ /* 0x000fe80000000000 */
[----:B------:R-:W1:Y:S02]  /*3900*/  UTCATOMSWS.FIND_AND_SET.ALIGN UP0, UR5, UR5 ;  /* 0x00000005000575e3 */ /* 0x000e640008000800 */
[----:B-1----:R-:W-:Y:S01]  /*3910*/  MOV R3, UR5 ;  /* 0x0000000500037c02 */ /* 0x002fe20008000f00 */
[----:B------:R-:W-:Y:S06]  /*3920*/  BRA.U UP0, `(.L_x_72) ;  /* 0x0000000100187547 */ /* 0x000fec000b800000 */
.L_x_73:
[----:B------:R-:W-:Y:S05]  /*3930*/  NANOSLEEP 0x64 ;  /* 0x000000640000795d */ /* 0x000fea0003800000 */
[----:B------:R-:W-:-:S05]  /*3940*/  UMOV UR5, 0x10 ;  /* 0x0000001000057882 */ /* 0x000fca0000000000 */
[----:B------:R-:W-:Y:S04]  /*3950*/  DEPBAR.LE SB1, 0x36 ;  /* 0x00009d800000791a */ /* 0x000fe80000000000 */
[----:B------:R-:W1:Y:S02]  /*3960*/  UTCATOMSWS.FIND_AND_SET.ALIGN UP0, UR5, UR5 ;  /* 0x00000005000575e3 */ /* 0x000e640008000800 */
[----:B-1----:R-:W-:Y:S01]  /*3970*/  MOV R3, UR5 ;  /* 0x0000000500037c02 */ /* 0x002fe20008000f00 */
[----:B------:R-:W-:Y:S05]  /*3980*/  BRA.U !UP0, `(.L_x_73) ;  /* 0xfffffffd08e87547 */ /* 0x000fea000b83ffff */
.L_x_72:
[-C--:B------:R-:W-:Y:S02]  /*3990*/  SHF.L.U32 R2, R2, R3.reuse, RZ ;  /* 0x0000000302027219 */ /* 0x080fe400000006ff */
[----:B------:R-:W-:Y:S01]  /*39a0*/  SHF.L.U32 R0, R0, R3, RZ ;  /* 0x0000000300007219 */ /* 0x000fe200000006ff */
[----:B------:R-:W-:Y:S02]  /*39b0*/  IMAD.SHL.U32 R3, R3, 0x20, RZ ;  /* 0x0000002003037824 */ /* 0x000fe400078e00ff */
[----:B------:R1:W-:Y:S04]  /*39c0*/  ATOMS.OR RZ, [UR4+0x14], R2 ;  /* 0x00001402ffff798c */ /* 0x0003e8000b000004 */
[----:B------:R1:W-:Y:S04]  /*39d0*/  ATOMS.OR RZ, [UR4+0x18], R0 ;  /* 0x00001800ffff798c */ /* 0x0003e8000b000004 */
[----:B------:R1:W-:Y:S01]  /*39e0*/  STS [UR37+0x260], R3 ;  /* 0x00026003ff007988 */ /* 0x0003e20008000825 */
[----:B------:R-:W-:Y:S05]  /*39f0*/  BRA `(.L_x_71) ;  /* 0x0000000000107947 */ /* 0x000fea0003800000 */
.L_x_70:
[----:B------:R-:W-:Y:S02]  /*3a00*/  MOV R0, 0xffffffff ;  /* 0xffffffff00007802 */ /* 0x000fe40000000f00 */
[----:B------:R-:W-:-:S03]  /*3a10*/  MOV R2, 0x3a40 ;  /* 0x00003a4000027802 */ /* 0x000fc60000000f00 */
[----:B------:R1:W-:Y:S04]  /*3a20*/  STS [UR37+0x260], R0 ;  /* 0x00026000ff007988 */ /* 0x0003e80008000825 */
[----:B-1-3-5:R-:W-:Y:S05]  /*3a30*/  CALL.REL.NOINC `($__internal_1_$__cuda_sm10x_tcgen05_guardrail_trap_phase_invalid_during_alloc) ;  /* 0x00000064005c7944 */ /* 0x02afea0003c00000 */
.L_x_71:
[----:B------:R-:W-:Y:S05]  /*3a40*/  WARPSYNC.ALL ;  /* 0x0000000000007948 */ /* 0x000fea0003800000 */
[----:B------:R-:W2:Y:S01]  /*3a50*/  S2UR UR6, SR_CgaCtaId ;  /* 0x00000000000679c3 */ /* 0x000ea20000008800 */
[----:B------:R-:W-:Y:S01]  /*3a60*/  UMOV UR4, 0x400 ;  /* 0x0000040000047882 */ /* 0x000fe20000000000 */
[----:B------:R-:W-:-:S06]  /*3a70*/  NOP ;  /* 0x0000000000007918 */ /* 0x000fcc0000000000 */
[----:B------:R-:W-:Y:S06]  /*3a80*/  BAR.ARV 0x6, 0xa0 ;  /* 0x0182800000007b1d */ /* 0x000fec0000002000 */
[----:B------:R-:W4:Y:S01]  /*3a90*/  LDCU UR7, c[0x0][0x38c] ;  /* 0x00007180ff0777ac */ /* 0x000f220008000800 */
[----:B------:R-:W-:Y:S01]  /*3aa0*/  IMAD.MOV.U32 R11, RZ, RZ, 0x1 ;  /* 0x00000001ff0b7424 */ /* 0x000fe200078e00ff */
[----:B------:R-:W-:Y:S01]  /*3ab0*/  CS2R R8, SRZ ;  /* 0x0000000000087805 */ /* 0x000fe2000001ff00 */
[----:B------:R-:W-:Y:S01]  /*3ac0*/  IMAD.MOV.U32 R10, RZ, RZ, RZ ;  /* 0x000000ffff0a7224 */ /* 0x000fe200078e00ff */
[----:B------:R-:W-:Y:S01]  /*3ad0*/  UMOV UR16, URZ ;  /* 0x000000ff00107c82 */ /* 0x000fe20008000000 */
[----:B------:R-:W-:Y:S01]  /*3ae0*/  UMOV UR15, URZ ;  /* 0x000000ff000f7c82 */ /* 0x000fe20008000000 */
[----:B------:R-:W-:Y:S01]  /*3af0*/  UMOV UR20, 0x0 ;  /* 0x0000000000147882 */ /* 0x000fe20000000000 */
[----:B------:R-:W-:Y:S01]  /*3b00*/  UMOV UR21, 0x8218490 ;  /* 0x0821849000157882 */ /* 0x000fe20000000000 */
[----:B--2---:R-:W-:Y:S01]  /*3b10*/  ULEA UR6, UR6, UR4, 0x18 ;  /* 0x0000000406067291 */ /* 0x004fe2000f8ec0ff */
[----:B------:R-:W2:Y:S03]  /*3b20*/  LDCU UR4, c[0x0][0x38c] ;  /* 0x00007180ff0477ac */ /* 0x000ea60008000800 */
[----:B------:R-:W-:-:S02]  /*3b30*/  UIADD3 UR18, UPT, UPT, UR6, 0x8600, URZ ;  /* 0x0000860006127890 */ /* 0x000fc4000fffe0ff */
[----:B----4-:R-:W-:-:S03]  /*3b40*/  UIADD3 UR7, UPT, UPT, UR7, 0x1f, URZ ;  /* 0x0000001f07077890 */ /* 0x010fc6000fffe0ff */
[----:B-1----:R-:W1:Y:S01]  /*3b50*/  LDS R0, [UR6+0x260] ;  /* 0x00026006ff007984 */ /* 0x002e620008000800 */
[----:B------:R-:W-:Y:S02]  /*3b60*/  UIADD3 UR17, UPT, UPT, UR6, 0x20600, URZ ;  /* 0x0002060006117890 */ /* 0x000fe4000fffe0ff */
[----:B------:R-:W-:Y:S02]  /*3b70*/  USHF.R.S32.HI UR5, URZ, 0x1f, UR7 ;  /* 0x0000001fff057899 */ /* 0x000fe40008011407 */
[----:B------:R-:W-:Y:S02]  /*3b80*/  USHF.R.U32.HI UR18, URZ, 0x4, UR18 ;  /* 0x00000004ff127899 */ /* 0x000fe40008011612 */
[----:B------:R-:W-:Y:S02]  /*3b90*/  ULEA.HI UR5, UR5, UR7, URZ, 0x5 ;  /* 0x0000000705057291 */ /* 0x000fe4000f8f28ff */
[----:B------:R-:W-:Y:S02]  /*3ba0*/  USHF.R.U32.HI UR17, URZ, 0x4, UR17 ;  /* 0x00000004ff117899 */ /* 0x000fe40008011611 */
[----:B------:R-:W-:-:S02]  /*3bb0*/  USHF.R.S32.HI UR5, URZ, 0x5, UR5 ;  /* 0x00000005ff057899 */ /* 0x000fc40008011405 */
[----:B------:R-:W-:Y:S02]  /*3bc0*/  ULOP3.LUT UR18, UR18, 0x3fff, URZ, 0xc0, !UPT ;  /* 0x00003fff12127892 */ /* 0x000fe4000f8ec0ff */
[----:B------:R-:W-:Y:S02]  /*3bd0*/  UISETP.LT.AND UP0, UPT, UR5, 0x1, UPT ;  /* 0x000000010500788c */ /* 0x000fe4000bf01270 */
[----:B------:R-:W-:Y:S02]  /*3be0*/  ULOP3.LUT UR17, UR17, 0x3fff, URZ, 0xc0, !UPT ;  /* 0x00003fff11117892 */ /* 0x000fe4000f8ec0ff */
[----:B------:R-:W-:Y:S02]  /*3bf0*/  USEL UR10, UR5, 0x1, !UP0 ;  /* 0x00000001050a7887 */ /* 0x000fe4000c000000 */
[----:B--2---:R-:W-:Y:S02]  /*3c00*/  UISETP.GE.AND UP3, UPT, UR4, 0x1, UPT ;  /* 0x000000010400788c */ /* 0x004fe4000bf66270 */
[----:B------:R-:W-:Y:S01]  /*3c10*/  UIADD3 UR10, UPT, UPT, -UR10, URZ, URZ ;  /* 0x000000ff0a0a7290 */ /* 0x000fe2000fffe1ff */
[----:B-1----:R-:W-:-:S15]  /*3c20*/  R2UR UR19, R0 ;  /* 0x00000000001372ca */ /* 0x002fde00000e0000 */
.L_x_80:
[----:B------:R-:W-:Y:S02]  /*3c30*/  LEA R0, R10, UR6, 0x3 ;  /* 0x000000060a007c11 */ /* 0x000fe4000f8e18ff */
[----:B------:R-:W-:Y:S02]  /*3c40*/  SHF.L.U32 R5, R9, 0x1f, RZ ;  /* 0x0000001f09057819 */ /* 0x000fe400000006ff */
[----:B------:R-:W-:Y:S01]  /*3c50*/  PLOP3.LUT P0, PT, PT, PT, UP3, 0x80, 0x8 ;  /* 0x000000000008781c */ /* 0x000fe20003f0f038 */
[----:B------:R-:W-:Y:S01]  /*3c60*/  VIADD R3, R0, 0x1c0 ;  /* 0x000001c000037836 */ /* 0x000fe20000000000 */
[----:B-1----:R-:W1:Y:S02]  /*3c70*/  SYNCS.PHASECHK.TRANS64.TRYWAIT P1, [R0+URZ+0x1b0], R5 ;  /* 0x0001b005000075a7 */ /* 0x002e6400080211ff */
[----:B-1--4-:R-:W-:Y:S09]  /*3c80*/  @!P1 BRA `(.L_x_74) ;  /* 0x0000005c00549947 */ /* 0x012ff20003800000 */
.L_x_182:
[----:B------:R-:W-:Y:S01]  /*3c90*/  LEA R4, R10, UR6, 0x4 ;  /* 0x000000060a047c11 */ /* 0x000fe2000f8e20ff */
[----:B------:R-:W-:Y:S01]  /*3ca0*/  @UP3 ULEA UR4, UR15, UR6, 0x3 ;  /* 0x000000060f043291 */ /* 0x000fe2000f8e18ff */
[----:B------:R-:W-:Y:S01]  /*3cb0*/  PLOP3.LUT P2, PT, PT, PT, PT, 0x80, 0x8 ;  /* 0x000000000008781c */ /* 0x000fe20003f4f070 */
[----:B------:R-:W-:Y:S01]  /*3cc0*/  ULEA UR9, UR16, UR6, 0x3 ;  /* 0x0000000610097291 */ /* 0x000fe2000f8e18ff */
[----:B------:R-:W-:Y:S02]  /*3cd0*/  PRMT R3, RZ, 0x654, R3 ;  /* 0x00000654ff037816 */ /* 0x000fe40000000003 */
[----:B-1----:R-:W1:Y:S01]  /*3ce0*/  LDS.128 R4, [R4+0x240] ;  /* 0x0002400004047984 */ /* 0x002e620000000c00 */
[----:B------:R-:W-:Y:S02]  /*3cf0*/  @P0 SHF.L.U32 R2, R8, 0x1f, RZ ;  /* 0x0000001f08020819 */ /* 0x000fe400000006ff */
[----:B------:R-:W-:Y:S01]  /*3d00*/  SHF.L.U32 R0, R11, 0x1f, RZ ;  /* 0x0000001f0b007819 */ /* 0x000fe200000006ff */
[----:B------:R-:W-:Y:S01]  /*3d10*/  @!PT LDS RZ, [RZ] ;  /* 0x00000000fffff984 */ /* 0x000fe20000000800 */
[----:B------:R-:W-:Y:S01]  /*3d20*/  @!PT LDS RZ, [RZ] ;  /* 0x00000000fffff984 */ /* 0x000fe20000000800 */
[----:B------:R-:W-:Y:S01]  /*3d30*/  @!PT LDS RZ, [RZ] ;  /* 0x00000000fffff984 */ /* 0x000fe20000000800 */
[----:B------:R-:W-:Y:S01]  /*3d40*/  @!PT LDS RZ, [RZ] ;  /* 0x00000000fffff984 */ /* 0x000fe20000000800 */
[----:B------:R2:W-:Y:S06]  /*3d50*/  MEMBAR.ALL.CTA ;  /* 0x0000000000007992 */ /* 0x0005ec0000008000 */
[----:B--2---:R-:W2:Y:S02]  /*3d60*/  FENCE.VIEW.ASYNC.S ;  /* 0x00000000000073c6 */ /* 0x004ea40000000000 */
[----:B--2---:R2:W-:Y:S01]  /*3d70*/  SYNCS.ARRIVE.TRANS64.RED.A1T0 RZ, [R3+URZ], RZ ;  /* 0x000000ff03ff79a7 */ /* 0x0045e200081004ff */
[----:B------:R2:W4:Y:S01]  /*3d80*/  @P0 SYNCS.PHASECHK.TRANS64.TRYWAIT P2, [UR4], R2 ;  /* 0x00000002ff0005a7 */ /* 0x0005220008041104 */
[----:B-1----:R-:W-:Y:S01]  /*3d90*/  LOP3.LUT P1, RZ, R6, 0x1, RZ, 0xc0, !PT ;  /* 0x0000000106ff7812 */ /* 0x002fe2000782c0ff */
[----:B------:R-:W1:Y:S02]  /*3da0*/  SYNCS.PHASECHK.TRANS64.TRYWAIT P0, [UR9+0x1f0], R0 ;  /* 0x0001f000ff0075a7 */ /* 0x000e640008001109 */
[----:B-12-4-:R-:W-:Y:S10]  /*3db0*/  @!P0 BRA `(.L_x_75) ;  /* 0x0000005c001c8947 */ /* 0x016ff40003800000 */
.L_x_184:
[----:B------:R-:W-:Y:S01]  /*3dc0*/  IADD3 R10, PT, PT, R10, 0x1, RZ ;  /* 0x000000010a0a7810 */ /* 0x000fe20007ffe0ff */
[----:B------:R-:W-:Y:S06]  /*3dd0*/  BRA.U !UP3, `(.L_x_76) ;  /* 0x000000010b8c7547 */ /* 0x000fec000b800000 */
[----:B------:R-:W-:Y:S02]  /*3de0*/  ULEA UR8, UR16, UR19, 0x7 ;  /* 0x0000001310087291 */ /* 0x000fe4000f8e38ff */
[----:B------:R-:W-:Y:S01]  /*3df0*/  UPLOP3.LUT UP4, UPT, UPT, UPT, UPT, 0x40, 0x4 ;  /* 0x000000000004789c */ /* 0x000fe20003f8e870 */
[----:B------:R-:W-:Y:S01]  /*3e00*/  UMOV UR14, UR10 ;  /* 0x0000000a000e7c82 */ /* 0x000fe20008000000 */
[----:B------:R-:W-:Y:S01]  /*3e10*/  UMOV UR13, UR5 ;  /* 0x00000005000d7c82 */ /* 0x000fe20008000000 */
[----:B------:R-:W-:-:S08]  /*3e20*/  UMOV UR12, UR15 ;  /* 0x0000000f000c7c82 */ /* 0x000fd00008000000 */
.L_x_79:
[----:B------:R-:W-:Y:S02]  /*3e30*/  UIADD3 UR14, UPT, UPT, UR14, 0x1, URZ ;  /* 0x000000010e0e7890 */ /* 0x000fe4000fffe0ff */
[----:B--2---:R-:W-:Y:S02]  /*3e40*/  ULEA UR7, UR12, UR6, 0x3 ;  /* 0x000000060c077291 */ /* 0x004fe4000f8e18ff */
[----:B------:R-:W-:Y:S01]  /*3e50*/  UISETP.NE.AND UP0, UPT, UR14, URZ, UPT ;  /* 0x000000ff0e00728c */ /* 0x000fe2000bf05270 */
[----:B----4-:R-:W-:Y:S10]  /*3e60*/  @P2 BRA `(.L_x_77) ;  /* 0x00000000000c2947 */ /* 0x010ff40003800000 */
[----:B-1----:R-:W-:Y:S04]  /*3e70*/  SHF.L.U32 R3, R8, 0x1f, RZ ;  /* 0x0000001f08037819 */ /* 0x002fe800000006ff */
[----:B------:R-:W1:Y:S02]  /*3e80*/  SYNCS.PHASECHK.TRANS64.TRYWAIT P0, [UR7], R3 ;  /* 0x00000003ff0075a7 */ /* 0x000e640008001107 */
[----:B-1----:R-:W-:Y:S05]  /*3e90*/  @!P0 BRA `(.L_x_78) ;  /* 0x0000005800fc8947 */ /* 0x002fea0003800000 */
.L_x_77:
[----:B------:R-:W-:Y:S01]  /*3ea0*/  UISETP.NE.AND UP1, UPT, UR13, 0x1, UPT ;  /* 0x000000010d00788c */ /* 0x000fe2000bf25270 */
[----:B------:R-:W-:Y:S01]  /*3eb0*/  PLOP3.LUT P2, PT, PT, PT, PT, 0x80, 0x8 ;  /* 0x000000000008781c */ /* 0x000fe20003f4f070 */
[----:B------:R-:W-:Y:S02]  /*3ec0*/  UIADD3 UR15, UPT, UPT, UR12, 0x1, URZ ;  /* 0x000000010c0f7890 */ /* 0x000fe4000fffe0ff */
[----:B------:R-:W-:Y:S02]  /*3ed0*/  UIADD3 UR7, UPT, UPT, UR7, 0xc0, URZ ;  /* 0x000000c007077890 */ /* 0x000fe4000fffe0ff */
[----:B------:R-:W-:Y:S01]  /*3ee0*/  UISETP.NE.AND UP2, UPT, UR15, 0x18, UPT ;  /* 0x000000180f00788c */ /* 0x000fe2000bf45270 */
[----:B------:R-:W-:Y:S01]  /*3ef0*/  PLOP3.LUT P0, PT, PT, PT, UP1, 0x80, 0x8 ;  /* 0x000000000008781c */ /* 0x000fe20003f0f018 */
[----:B------:R-:W-:Y:S02]  /*3f00*/  UIADD3 UR13, UPT, UPT, UR13, -0x1, URZ ;  /* 0xffffffff0d0d7890 */ /* 0x000fe4000fffe0ff */
[----:B------:R-:W-:Y:S02]  /*3f10*/  USEL UR11, URZ, 0x1, UP2 ;  /* 0x00000001ff0b7887 */ /* 0x000fe40009000000 */
[----:B------:R-:W-:Y:S01]  /*3f20*/  USEL UR15, UR15, URZ, UP2 ;  /* 0x000000ff0f0f7287 */ /* 0x000fe20009000000 */
[----:B------:R-:W-:Y:S01]  /*3f30*/  UMOV UR23, 0x40004040 ;  /* 0x4000404000177882 */ /* 0x000fe20000000000 */
[----:B------:R-:W-:Y:S02]  /*3f40*/  UMOV UR25, 0x40004040 ;  /* 0x4000404000197882 */ /* 0x000fe40000000000 */
[----:B------:R-:W-:Y:S01]  /*3f50*/  @UP1 ULEA UR4, UR15, UR6, 0x3 ;  /* 0x000000060f041291 */ /* 0x000fe2000f8e18ff */
[----:B------:R-:W-:Y:S04]  /*3f60*/  LOP3.LUT R8, R8, UR11, RZ, 0x3c, !PT ;  /* 0x0000000b08087c12 */ /* 0x000fe8000f8e3cff */
[----:B-1----:R-:W-:Y:S04]  /*3f70*/  @P0 SHF.L.U32 R0, R8, 0x1f, RZ ;  /* 0x0000001f08000819 */ /* 0x002fe800000006ff */
[----:B------:R2:W4:Y:S01]  /*3f80*/  @P0 SYNCS.PHASECHK.TRANS64.TRYWAIT P2, [UR4], R0 ;  /* 0x00000000ff0005a7 */ /* 0x0005220008041104 */
[----:B------:R-:W-:Y:S03]  /*3f90*/  USHF.L.U32 UR4, UR12, 0x8, URZ ;  /* 0x000000080c047899 */ /* 0x000fe600080006ff */
[----:B------:R-:W-:Y:S01]  /*3fa0*/  UMOV UR12, UR15 ;  /* 0x0000000f000c7c82 */ /* 0x000fe20008000000 */
[----:B------:R-:W-:Y:S02]  /*3fb0*/  UIADD3 UR22, UPT, UPT, UR18, UR4, URZ ;  /* 0x0000000412167290 */ /* 0x000fe4000fffe0ff */
[----:B------:R-:W-:Y:S09]  /*3fc0*/  UIADD3 UR24, UPT, UPT, UR17, UR4, URZ ;  /* 0x0000000411187290 */ /* 0x000ff2000fffe0ff */
[----:B------:R2:W-:Y:S01]  /*3fd0*/  UTCQMMA gdesc[UR22], gdesc[UR24], tmem[UR8], tmem[UR20], idesc[UR21], UP4 ;  /* 0x00ff1418160075ea */ /* 0x0005e2000a000308 */
[----:B------:R-:W-:Y:S01]  /*3fe0*/  UPLOP3.LUT UP4, UPT, UPT, UPT, UPT, 0x80, 0x8 ;  /* 0x000000000008789c */ /* 0x000fe20003f8f070 */
[----:B------:R2:W-:Y:S01]  /*3ff0*/  UTCBAR [UR7], URZ ;  /* 0x000000ff070073e9 */ /* 0x0005e200080000ff */
[----:B------:R-:W-:Y:S09]  /*4000*/  BRA.U UP0, `(.L_x_79) ;  /* 0xfffffffd00887547 */ /* 0x000ff2000b83ffff */
.L_x_76:
[----:B------:R-:W-:Y:S01]  /*4010*/  UIADD3 UR16, UPT, UPT, UR16, 0x1, URZ ;  /* 0x0000000110107890 */ /* 0x000fe2000fffe0ff */
[C---:B------:R-:W-:Y:S01]  /*4020*/  ISETP.NE.AND P0, PT, R10.reuse, 0x2, PT ;  /* 0x000000020a00780c */ /* 0x040fe20003f05270 */
[----:B------:R-:W-:Y:S02]  /*4030*/  UIADD3 UR9, UPT, UPT, UR9, 0x1d0, URZ ;  /* 0x000001d009097890 */ /* 0x000fe4000fffe0ff */
[----:B------:R-:W-:Y:S01]  /*4040*/  UISETP.NE.AND UP0, UPT, UR16, 0x4, UPT ;  /* 0x000000041000788c */ /* 0x000fe2000bf05270 */
[----:B-12---:R-:W-:Y:S02]  /*4050*/  SEL R0, RZ, 0x1, P0 ;  /* 0x00000001ff007807 */ /* 0x006fe40000000000 */
[----:B------:R-:W-:Y:S01]  /*4060*/  SEL R10, R10, RZ, P0 ;  /* 0x000000ff0a0a7207 */ /* 0x000fe20000000000 */
[----:B------:R-:W-:Y:S01]  /*4070*/  USEL UR4, URZ, 0x1, UP0 ;  /* 0x00000001ff047887 */ /* 0x000fe20008000000 */
[----:B------:R-:W-:Y:S01]  /*4080*/  LOP3.LUT R9, R9, R0, RZ, 0x3c, !PT ;  /* 0x0000000009097212 */ /* 0x000fe200078e3cff */
[----:B------:R-:W-:Y:S01]  /*4090*/  USEL UR16, UR16, URZ, UP0 ;  /* 0x000000ff10107287 */ /* 0x000fe20008000000 */
[----:B------:R1:W-:Y:S03]  /*40a0*/  UTCBAR [UR9], URZ ;  /* 0x000000ff090073e9 */ /* 0x0003e600080000ff */
[----:B------:R-:W-:Y:S01]  /*40b0*/  LOP3.LUT R11, R11, UR4, RZ, 0x3c, !PT ;  /* 0x000000040b0b7c12 */ /* 0x000fe2000f8e3cff */
[----:B------:R-:W-:Y:S07]  /*40c0*/  @P1 BRA `(.L_x_80) ;  /* 0xfffffff800d81947 */ /* 0x000fee000383ffff */
[----:B------:R-:W2:Y:S01]  /*40d0*/  S2UR UR4, SR_CgaCtaId ;  /* 0x00000000000479c3 */ /* 0x000ea20000008800 */
[----:B------:R-:W-:Y:S01]  /*40e0*/  ELECT P0, URZ, PT ;  /* 0x0000000000ff782f */ /* 0x000fe20003800000 */
[----:B------:R-:W-:Y:S01]  /*40f0*/  IMAD.MOV.U32 R0, RZ, RZ, 0x1 ;  /* 0x00000001ff007424 */ /* 0x000fe200078e00ff */
[----:B------:R-:W-:Y:S01]  /*4100*/  UIADD3 UR6, UPT, UPT, UR6, 0x1f0, URZ ;  /* 0x000001f006067890 */ /* 0x000fe2000fffe0ff */
[----:B------:R-:W-:Y:S01]  /*4110*/  SHF.L.U32 R3, R11, 0x1f, RZ ;  /* 0x0000001f0b037819 */ /* 0x000fe200000006ff */
[----:B------:R-:W-:-:S03]  /*4120*/  UMOV UR5, 0x40 ;  /* 0x0000004000057882 */ /* 0x000fc60000000000 */
[----:B------:R-:W-:Y:S01]  /*4130*/  UVIRTCOUNT.DEALLOC.SMPOOL 0x80 ;  /* 0x000000800000784c */ /* 0x000fe20000000000 */
[----:B--2---:R-:W-:Y:S02]  /*4140*/  ULEA UR4, UR4, UR5, 0x18 ;  /* 0x0000000504047291 */ /* 0x004fe4000f8ec0ff */
[----:B------:R-:W-:-:S07]  /*4150*/  ULEA UR5, UR16, UR6, 0x3 ;  /* 0x0000000610057291 */ /* 0x000fce000f8e18ff */
[----:B------:R2:W-:Y:S02]  /*4160*/  @P0 STS.U8 [UR4+0x1c], R0 ;  /* 0x00001c00ff000988 */ /* 0x0005e40008000004 */
[----:B------:R-:W3:Y:S02]  /*4170*/  SYNCS.PHASECHK.TRANS64.TRYWAIT P0, [UR5], R3 ;  /* 0x00000003ff0075a7 */ /* 0x000ee40008001105 */
[----:B--23--:R-:W-:Y:S05]  /*4180*/  @!P0 BRA `(.L_x_81) ;  /* 0x0000005800588947 */ /* 0x00cfea0003800000 */
.L_x_187:
[----:B------:R-:W-:-:S04]  /*4190*/  UIADD3 UR7, UPT, UPT, UR16, 0x1, URZ ;  /* 0x0000000110077890 */ /* 0x000fc8000fffe0ff */
[----:B------:R-:W-:-:S04]  /*41a0*/  UISETP.NE.AND UP0, UPT, UR7, 0x4, UPT ;  /* 0x000000040700788c */ /* 0x000fc8000bf05270 */
[----:B------:R-:W-:Y:S02]  /*41b0*/  USEL UR8, URZ, 0x1, UP0 ;  /* 0x00000001ff087887 */ /* 0x000fe40008000000 */
[----:B------:R-:W-:-:S04]  /*41c0*/  USEL UR7, UR7, URZ, UP0 ;  /* 0x000000ff07077287 */ /* 0x000fc80008000000 */
[----:B------:R-:W-:Y:S01]  /*41d0*/  ULEA UR5, UR7, UR6, 0x3 ;  /* 0x0000000607057291 */ /* 0x000fe2000f8e18ff */
[----:B------:R-:W-:-:S04]  /*41e0*/  LOP3.LUT R2, R11, UR8, RZ, 0x3c, !PT ;  /* 0x000000080b027c12 */ /* 0x000fc8000f8e3cff */
[----:B--2---:R-:W-:-:S04]  /*41f0*/  SHF.L.U32 R3, R2, 0x1f, RZ ;  /* 0x0000001f02037819 */ /* 0x004fc800000006ff */
[----:B------:R-:W2:Y:S02]  /*4200*/  SYNCS.PHASECHK.TRANS64.TRYWAIT P0, [UR5], R3 ;  /* 0x00000003ff0075a7 */ /* 0x000ea40008001105 */
[----:B--2---:R-:W-:Y:S05]  /*4210*/  @!P0 BRA `(.L_x_82) ;  /* 0x00000058004c8947 */ /* 0x004fea0003800000 */
.L_x_189:
        /* <DEDUP_REMOVED lines=9> */
.L_x_191:
[----:B------:R-:W-:-:S04]  /*42b0*/  UIADD3 UR7, UPT, UPT, UR7, 0x1, URZ ;  /* 0x0000000107077890 */ /* 0x000fc8000fffe0ff */
[----:B------:R-:W-:-:S04]  /*42c0*/  UISETP.NE.AND UP0, UPT, UR7, 0x4, UPT ;  /* 0x000000040700788c */ /* 0x000fc8000bf05270 */
[----:B------:R-:W-:Y:S02]  /*42d0*/  USEL UR5, URZ, 0x1, UP0 ;  /* 0x00000001ff057887 */ /* 0x000fe40008000000 */
[----:B------:R-:W-:-:S04]  /*42e0*/  USEL UR7, UR7, URZ, UP0 ;  /* 0x000000ff07077287 */ /* 0x000fc80008000000 */
[----:B------:R-:W-:Y:S01]  /*42f0*/  ULEA UR7, UR7, UR6, 0x3 ;  /* 0x0000000607077291 */ /* 0x000fe2000f8e18ff */
[----:B--2---:R-:W-:-:S04]  /*4300*/  LOP3.LUT R3, R2, UR5, RZ, 0x3c, !PT ;  /* 0x0000000502037c12 */ /* 0x004fc8000f8e3cff */
[----:B------:R-:W-:-:S04]  /*4310*/  SHF.L.U32 R3, R3, 0x1f, RZ ;  /* 0x0000001f03037819 */ /* 0x000fc800000006ff */
[----:B------:R-:W2:Y:S02]  /*4320*/  SYNCS.PHASECHK.TRANS64.TRYWAIT P0, [UR7], R3 ;  /* 0x00000003ff0075a7 */ /* 0x000ea40008001107 */
[----:B--2---:R-:W-:Y:S05]  /*4330*/  @!P0 BRA `(.L_x_84) ;  /* 0x0000005800348947 */ /* 0x004fea0003800000 */
.L_x_193:
[----:B------:R-:W-:Y:S01]  /*4340*/  NOP ;  /* 0x0000000000007918 */ /* 0x000fe20000000000 */
[----:B--2---:R-:W2:Y:S01]  /*4350*/  LDS R0, [UR4+0x14] ;  /* 0x00001404ff007984 */ /* 0x004ea20008000800 */
[----:B------:R-:W-:Y:S01]  /*4360*/  ULOP3.LUT UR6, UR19, 0xffff, URZ, 0xc0, !UPT ;  /* 0x0000ffff13067892 */ /* 0x000fe2000f8ec0ff */
[----:B------:R-:W-:Y:S01]  /*4370*/  UMOV UR8, 0xffff ;  /* 0x0000ffff00087882 */ /* 0x000fe20000000000 */
[----:B------:R-:W-:Y:S02]  /*4380*/  UMOV UR5, 0x1 ;  /* 0x0000000100057882 */ /* 0x000fe40000000000 */
[----:B------:R-:W-:-:S04]  /*4390*/  USHF.R.U32.HI UR6, URZ, 0x5, UR6 ;  /* 0x00000005ff067899 */ /* 0x000fc80008011606 */
[----:B------:R-:W-:Y:S02]  /*43a0*/  USHF.L.U32 UR8, UR8, UR6, URZ ;  /* 0x0000000608087299 */ /* 0x000fe400080006ff */
[----:B------:R-:W-:-:S04]  /*43b0*/  USHF.L.U32 UR5, UR5, UR6, URZ ;  /* 0x0000000605057299 */ /* 0x000fc800080006ff */
[----:B--2---:R-:W-:-:S04]  /*43c0*/  LOP3.LUT R0, R0, UR8, RZ, 0xc0, !PT ;  /* 0x0000000800007c12 */ /* 0x004fc8000f8ec0ff */
[----:B------:R-:W-:-:S13]  /*43d0*/  ISETP.NE.AND P0, PT, R0, UR8, PT ;  /* 0x0000000800007c0c */ /* 0x000fda000bf05270 */
[----:B------:R-:W-:Y:S05]  /*43e0*/  @P0 BRA `(.L_x_85) ;  /* 0x0000000000580947 */ /* 0x000fea0003800000 */
[----:B------:R-:W2:Y:S02]  /*43f0*/  LDS R0, [UR4+0x18] ;  /* 0x00001804ff007984 */ /* 0x000ea40008000800 */
[----:B--2---:R-:W-:-:S04]  /*4400*/  LOP3.LUT R0, R0, UR5, RZ, 0xc0, !PT ;  /* 0x0000000500007c12 */ /* 0x004fc8000f8ec0ff */
[----:B------:R-:W-:-:S13]  /*4410*/  ISETP.NE.AND P0, PT, R0, UR5, PT ;  /* 0x0000000500007c0c */ /* 0x000fda000bf05270 */
[----:B------:R-:W-:Y:S05]  /*4420*/  @P0 BRA `(.L_x_86) ;  /* 0x00000000003c0947 */ /* 0x000fea0003800000 */
[----:B------:R-:W2:Y:S01]  /*4430*/  S2R R2, SR_LANEID ;  /* 0x0000000000027919 */ /* 0x000ea20000000000 */
[----:B------:R-:W-:Y:S01]  /*4440*/  ULOP3.LUT UR8, URZ, UR8, URZ, 0x33, !UPT ;  /* 0x00000008ff087292 */ /* 0x000fe2000f8e33ff */
[----:B------:R-:W-:Y:S01]  /*4450*/  LOP3.LUT R4, RZ, UR5, RZ, 0x33, !PT ;  /* 0x00000005ff047c12 */ /* 0x000fe2000f8e33ff */
[----:B------:R-:W-:Y:S02]  /*4460*/  VOTEU.ANY UR7, UPT, PT ;  /* 0x0000000000077886 */ /* 0x000fe400038e0100 */
[----:B------:R-:W-:Y:S01]  /*4470*/  UFLO.U32 UR7, UR7 ;  /* 0x00000007000772bd */ /* 0x000fe200080e0000 */
[----:B------:R-:W3:Y:S01]  /*4480*/  REDUX UR5, R4 ;  /* 0x00000000040573c4 */ /* 0x000ee20000000000 */
[----:B------:R-:W-:-:S06]  /*4490*/  IMAD.U32 R0, RZ, RZ, UR8 ;  /* 0x00000008ff007e24 */ /* 0x000fcc000f8e00ff */
[----:B------:R1:W-:Y:S01]  /*44a0*/  UTCATOMSWS.AND URZ, UR8 ;  /* 0x0000000800ff79e3 */ /* 0x0003e20008000000 */
[----:B------:R-:W4:Y:S01]  /*44b0*/  REDUX UR6, R0 ;  /* 0x00000000000673c4 */ /* 0x000f220000000000 */
[----:B--2---:R-:W-:Y:S01]  /*44c0*/  ISETP.EQ.U32.AND P0, PT, R2, UR7, PT ;  /* 0x0000000702007c0c */ /* 0x004fe2000bf02070 */
[----:B---3--:R-:W-:Y:S01]  /*44d0*/  IMAD.U32 R2, RZ, RZ, UR5 ;  /* 0x00000005ff027e24 */ /* 0x008fe2000f8e00ff */
[----:B----4-:R-:W-:-:S11]  /*44e0*/  MOV R3, UR6 ;  /* 0x0000000600037c02 */ /* 0x010fd60008000f00 */
[----:B------:R1:W-:Y:S04]  /*44f0*/  @P0 ATOMS.AND RZ, [UR4+0x14], R3 ;  /* 0x00001403ffff098c */ /* 0x0003e8000a800004 */
[----:B------:R1:W-:Y:S01]  /*4500*/  @P0 ATOMS.AND RZ, [UR4+0x18], R2 ;  /* 0x00001802ffff098c */ /* 0x0003e2000a800004 */
[----:B------:R-:W-:Y:S05]  /*4510*/  BRA `(.L_x_87) ;  /* 0x0000000000147947 */ /* 0x000fea0003800000 */
.L_x_86:
[----:B------:R-:W-:Y:S02]  /*4520*/  MOV R2, 0x4540 ;  /* 0x0000454000027802 */ /* 0x000fe40000000f00 */
[----:B-1--45:R-:W-:Y:S05]  /*4530*/  CALL.REL.NOINC `($__internal_0_$__cuda_sm10x_tcgen05_guardrail_trap_col_being_dealloced_not_returned_by_alloc) ;  /* 0x0000005800907944 */ /* 0x032fea0003c00000 */
[----:B------:R-:W-:Y:S05]  /*4540*/  BRA `(.L_x_87) ;  /* 0x0000000000087947 */ /* 0x000fea0003800000 */
.L_x_85:
[----:B------:R-:W-:Y:S02]  /*4550*/  MOV R2, 0x4570 ;  /* 0x0000457000027802 */ /* 0x000fe40000000f00 */
[----:B-1--45:R-:W-:Y:S05]  /*4560*/  CALL.REL.NOINC `($__internal_2_$__cuda_sm10x_tcgen05_guardrail_trap_unallocated_columns_being_dealloced) ;  /* 0x00000058009c7944 */ /* 0x032fea0003c00000 */
.L_x_87:
[----:B------:R-:W-:Y:S01]  /*4570*/  NOP ;  /* 0x0000000000007918 */ /* 0x000fe20000000000 */
[----:B-1----:R-:W-:Y:S05]  /*4580*/  EXIT ;  /* 0x000000000000794d */ /* 0x002fea0003800000 */
.L_x_69:
[----:B------:R-:W-:-:S09]  /*4590*/  UISETP.NE.OR UP2, UPT, UR8, 0x3, !UP2 ;  /* 0x000000030800788c */ /* 0x000fd2000d745670 */
[----:B------:R-:W-:Y:S05]  /*45a0*/  BRA.U UP2, `(.L_x_88) ;  /* 0x0000000d02407547 */ /* 0x000fea000b800000 */
[----:B------:R-:W1:Y:S01]  /*45b0*/  LDC R0, c[0x0][0xb30] ;  /* 0x0002cc00ff007b82 */ /* 0x000e620000000800 */
[----:B------:R-:W2:Y:S01]  /*45c0*/  LDCU.64 UR8, c[0x0][0x888] ;  /* 0x00011100ff0877ac */ /* 0x000ea20008000a00 */
[----:B------:R-:W-:Y:S02]  /*45d0*/  HFMA2 R29, -RZ, RZ, 0, 0 ;  /* 0x00000000ff1d7431 */ /* 0x000fe400000001ff */
[----:B------:R-:W-:Y:S01]  /*45e0*/  IMAD.MOV.U32 R31, RZ, RZ, 0x1 ;  /* 0x00000001ff1f7424 */ /* 0x000fe200078e00ff */
[----:B------:R-:W-:Y:S01]  /*45f0*/  MOV R23, 0x2000 ;  /* 0x0000200000177802 */ /* 0x000fe20000000f00 */
[----:B------:R-:W4:Y:S01]  /*4600*/  LDCU.64 UR4, c[0x0][0x890] ;  /* 0x00011200ff0477ac */ /* 0x000f220008000a00 */
[----:B------:R-:W-:Y:S01]  /*4610*/  IMAD.MOV.U32 R30, RZ, RZ, RZ ;  /* 0x000000ffff1e7224 */ /* 0x000fe200078e00ff */
[----:B------:R-:W3:Y:S01]  /*4620*/  LDC R19, c[0x0][0x370] ;  /* 0x0000dc00ff137b82 */ /* 0x000ee20000000800 */
[----:B------:R-:W-:Y:S01]  /*4630*/  UMOV UR7, 0x400 ;  /* 0x0000040000077882 */ /* 0x000fe20000000000 */
[----:B------:R-:W-:-:S02]  /*4640*/  UPLOP3.LUT UP1, UPT, UPT, UPT, UPT, 0x40, 0x4 ;  /* 0x000000000004789c */ /* 0x000fc40003f2e870 */
[----:B------:R-:W-:-:S04]  /*4650*/  ULEA UR7, UR37, UR7, 0x18 ;  /* 0x0000000725077291 */ /* 0x000fc8000f8ec0ff */
[----:B------:R-:W3:Y:S01]  /*4660*/  LDC R2, c[0x0][0xb0c] ;  /* 0x0002c300ff027b82 */ /* 0x000ee20000000800 */
[----:B------:R-:W-:Y:S02]  /*4670*/  UIADD3 UR13, UPT, UPT, UR7, 0x188, URZ ;  /* 0x00000188070d7890 */ /* 0x000fe4000fffe0ff */
[----:B--2---:R-:W-:Y:S02]  /*4680*/  UISETP.NE.U32.AND UP2, UPT, UR8, URZ, UPT ;  /* 0x000000ff0800728c */ /* 0x004fe4000bf45070 */
[----:B------:R-:W-:Y:S02]  /*4690*/  UIADD3 UR17, UPT, UPT, UR7, 0x180, URZ ;  /* 0x0000018007117890 */ /* 0x000fe4000fffe0ff */
[----:B----4-:R-:W-:Y:S01]  /*46a0*/  UISETP.NE.U32.AND UP3, UPT, UR4, URZ, UPT ;  /* 0x000000ff0400728c */ /* 0x010fe2000bf65070 */
[----:B------:R-:W2:Y:S01]  /*46b0*/  LDC R18, c[0x0][0xb20] ;  /* 0x0002c800ff127b82 */ /* 0x000ea20000000800 */
[----:B-1----:R-:W-:Y:S01]  /*46c0*/  ISETP.NE.AND P1, PT, R0, 0x1, PT ;  /* 0x000000010000780c */ /* 0x002fe20003f25270 */
[----:B------:R-:W-:-:S02]  /*46d0*/  UISETP.NE.AND.EX UP2, UPT, UR9, URZ, UPT, UP2 ;  /* 0x000000ff0900728c */ /* 0x000fc4000bf45320 */
[----:B------:R-:W-:Y:S02]  /*46e0*/  UPRMT UR13, UR37, 0x654, UR13 ;  /* 0x00000654250d7896 */ /* 0x000fe4000800000d */
[----:B------:R-:W-:Y:S02]  /*46f0*/  UISETP.NE.AND.EX UP3, UPT, UR5, URZ, UPT, UP3 ;  /* 0x000000ff0500728c */ /* 0x000fe4000bf65330 */
[----:B------:R-:W1:Y:S08]  /*4700*/  LDC.64 R32, c[0x0][0x348] ;  /* 0x0000d200ff207b82 */ /* 0x000e700000000a00 */
[----:B------:R-:W4:Y:S08]  /*4710*/  LDC.64 R16, c[0x0][0xb10] ;  /* 0x0002c400ff107b82 */ /* 0x000f300000000a00 */
[----:B------:R-:W1:Y:S08]  /*4720*/  LDC.64 R6, c[0x0][0xb18] ;  /* 0x0002c600ff067b82 */ /* 0x000e700000000a00 */
[----:B------:R-:W1:Y:S08]  /*4730*/  LDC.64 R4, c[0x0][0xb28] ;  /* 0x0002ca00ff047b82 */ /* 0x000e700000000a00 */
[----:B--23--:R-:W1:Y:S02]  /*4740*/  LDC R22, c[0x0][0x374] ;  /* 0x0000dd00ff167b82 */ /* 0x00ce640000000800 */
.L_x_97:
[C---:B------:R-:W-:Y:S02]  /*4750*/  LEA R0, R30.reuse, UR7, 0x3 ;  /* 0x000000071e007c11 */ /* 0x040fe4000f8e18ff */
[----:B------:R-:W-:Y:S02]  /*4760*/  SHF.L.U32 R3, R29, 0x1f, RZ ;  /* 0x0000001f1d037819 */ /* 0x000fe400000006ff */
[----:B------:R-:W-:Y:S02]  /*4770*/  LEA R24, R30, UR7, 0x4 ;  /* 0x000000071e187c11 */ /* 0x000fe4000f8e20ff */
[----:B--2---:R-:W2:Y:S02]  /*4780*/  SYNCS.PHASECHK.TRANS64.TRYWAIT P0, [R0+URZ+0x1b0], R3 ;  /* 0x0001b003000075a7 */ /* 0x004ea400080011ff */
[----:B--2---:R-:W-:Y:S05]  /*4790*/  @!P0 BRA `(.L_x_89) ;  /* 0x0000005400348947 */ /* 0x004fea0003800000 */
.L_x_194:
[----:B------:R-:W-:Y:S01]  /*47a0*/  ISETP.GE.AND P0, PT, R72, 0x1, PT ;  /* 0x000000014800780c */ /* 0x000fe20003f06270 */
[----:B------:R-:W3:Y:S01]  /*47b0*/  LDS.128 R24, [R24+0x240] ;  /* 0x0002400018187984 */ /* 0x000ee20000000c00 */
[----:B--2---:R-:W-:Y:S01]  /*47c0*/  VIADD R0, R0, 0x1c0 ;  /* 0x000001c000007836 */ /* 0x004fe20000000000 */
[----:B------:R-:W-:Y:S01]  /*47d0*/  @!PT LDS RZ, [RZ] ;  /* 0x00000000fffff984 */ /* 0x000fe20000000800 */
[----:B------:R-:W-:Y:S01]  /*47e0*/  @!PT LDS RZ, [RZ] ;  /* 0x00000000fffff984 */ /* 0x000fe20000000800 */
[----:B------:R-:W-:Y:S01]  /*47f0*/  @!PT LDS RZ, [RZ] ;  /* 0x00000000fffff984 */ /* 0x000fe20000000800 */
[----:B------:R-:W-:Y:S01]  /*4800*/  @!PT LDS RZ, [RZ] ;  /* 0x00000000fffff984 */ /* 0x000fe20000000800 */
[----:B------:R2:W-:Y:S06]  /*4810*/  MEMBAR.ALL.CTA ;  /* 0x0000000000007992 */ /* 0x0005ec0000008000 */
[----:B--2---:R-:W2:Y:S01]  /*4820*/  FENCE.VIEW.ASYNC.S ;  /* 0x00000000000073c6 */ /* 0x004ea20000000000 */
[----:B------:R-:W-:Y:S04]  /*4830*/  PRMT R0, RZ, 0x654, R0 ;  /* 0x00000654ff007816 */ /* 0x000fe80000000000 */
[----:B--2---:R2:W-:Y:S01]  /*4840*/  SYNCS.ARRIVE.TRANS64.RED.A1T0 RZ, [R0+URZ], RZ ;  /* 0x000000ff00ff79a7 */ /* 0x0045e200081004ff */
[----:B---3--:R-:W-:Y:S11]  /*4850*/  LOP3.LUT P3, RZ, R26, 0x1, RZ, 0xc0, !PT ;  /* 0x000000011aff7812 */ /* 0x008ff6000786c0ff */
[----:B------:R-:W-:Y:S02]  /*4860*/  @!UPT UIADD3 URZ, UPT, UPT, URZ, URZ, URZ ;  /* 0x000000fffffff290 */ /* 0x000fe4000fffe0ff */
[----:B------:R-:W-:Y:S02]  /*4870*/  @P3 MOV R13, R24 ;  /* 0x00000018000d3202 */ /* 0x000fe40000000f00 */
[----:B------:R-:W-:Y:S01]  /*4880*/  @P3 LOP3.LUT R8, R25, 0xffff, RZ, 0xc0, !PT ;  /* 0x0000ffff19083812 */ /* 0x000fe200078ec0ff */
[----:B--2---:R-:W-:Y:S06]  /*4890*/  @!P0 BRA `(.L_x_90) ;  /* 0x0000000000a48947 */ /* 0x004fec0003800000 */
[----:B-1----:R-:W-:Y:S01]  /*48a0*/  IMAD.HI.U32 R35, R22, R7, RZ ;  /* 0x0000000716237227 */ /* 0x002fe200078e00ff */
[----:B------:R-:W-:Y:S02]  /*48b0*/  ISETP.NE.AND P0, PT, R6, 0x1, PT ;  /* 0x000000010600780c */ /* 0x000fe40003f05270 */
[----:B------:R-:W-:Y:S01]  /*48c0*/  ISETP.NE.AND P2, PT, R72, 0x1, PT ;  /* 0x000000014800780c */ /* 0x000fe20003f45270 */
[----:B----4-:R-:W-:Y:S01]  /*48d0*/  IMAD.HI.U32 R34, R19, R16, RZ ;  /* 0x0000001013227227 */ /* 0x010fe200078e00ff */
[----:B------:R-:W-:Y:S02]  /*48e0*/  SHF.R.U32.HI R35, RZ, R18, R35 ;  /* 0x00000012ff237219 */ /* 0x000fe40000011623 */
[----:B------:R-:W-:Y:S01]  /*48f0*/  ISETP.NE.AND P4, PT, R2, 0x1, PT ;  /* 0x000000010200780c */ /* 0x000fe20003f85270 */
[----:B------:R-:W-:Y:S01]  /*4900*/  IMAD.HI.U32 R36, R13, R16, RZ ;  /* 0x000000100d247227 */ /* 0x000fe200078e00ff */
[----:B------:R-:W-:Y:S02]  /*4910*/  SHF.R.U32.HI R34, RZ, R17, R34 ;  /* 0x00000011ff227219 */ /* 0x000fe40000011622 */
[----:B------:R-:W-:Y:S01]  /*4920*/  SEL R3, R22, R35, !P0 ;  /* 0x0000002316037207 */ /* 0x000fe20004000000 */
[C---:B------:R-:W-:Y:S01]  /*4930*/  IMAD.HI.U32 R35, R8.reuse, R7, RZ ;  /* 0x0000000708237227 */ /* 0x040fe200078e00ff */
[----:B------:R-:W-:Y:S02]  /*4940*/  SEL R11, R19, R34, !P4 ;  /* 0x00000022130b7207 */ /* 0x000fe40006000000 */
[----:B------:R-:W-:Y:S01]  /*4950*/  SHF.R.U32.HI R36, RZ, R17, R36 ;  /* 0x00000011ff247219 */ /* 0x000fe20000011624 */
[----:B------:R-:W-:Y:S01]  /*4960*/  IMAD.HI.U32 R38, R3, R4, RZ ;  /* 0x0000000403267227 */ /* 0x000fe200078e00ff */
[----:B------:R-:W-:Y:S03]  /*4970*/  SHF.R.U32.HI R35, RZ, R18, R35 ;  /* 0x00000012ff237219 */ /* 0x000fe60000011623 */
[----:B------:R-:W-:Y:S01]  /*4980*/  IMAD.HI.U32 R34, R11, R4, RZ ;  /* 0x000000040b227227 */ /* 0x000fe200078e00ff */
[----:B------:R-:W-:Y:S02]  /*4990*/  @P2 SHF.R.U32.HI R3, RZ, R5, R38 ;  /* 0x00000005ff032219 */ /* 0x000fe40000011626 */
[----:B------:R-:W-:Y:S02]  /*49a0*/  SEL R9, R8, R35, !P0 ;  /* 0x0000002308097207 */ /* 0x000fe40004000000 */
[----:B------:R-:W-:Y:S01]  /*49b0*/  @P2 SHF.R.U32.HI R11, RZ, R5, R34 ;  /* 0x00000005ff0b2219 */ /* 0x000fe20000011622 */
[C---:B------:R-:W-:Y:S01]  /*49c0*/  IMAD R10, R72.reuse, R3, RZ ;  /* 0x00000003480a7224 */ /* 0x040fe200078e02ff */
[----:B------:R-:W-:Y:S01]  /*49d0*/  SEL R3, R13, R36, !P4 ;  /* 0x000000240d037207 */ /* 0x000fe20006000000 */
[C---:B------:R-:W-:Y:S03]  /*49e0*/  IMAD.HI.U32 R14, R9.reuse, R4, RZ ;  /* 0x00000004090e7227 */ /* 0x040fe600078e00ff */
[----:B------:R-:W-:Y:S01]  /*49f0*/  ISETP.GE.AND P0, PT, R9, R10, PT ;  /* 0x0000000a0900720c */ /* 0x000fe20003f06270 */
[C---:B------:R-:W-:Y:S01]  /*4a00*/  IMAD R12, R72.reuse, R11, RZ ;  /* 0x0000000b480c7224 */ /* 0x040fe200078e02ff */
[-C--:B------:R-:W-:Y:S04]  /*4a10*/  SHF.R.U32.HI R14, RZ, R5.reuse, R14 ;  /* 0x00000005ff0e7219 */ /* 0x080fe8000001160e */
[----:B------:R-:W-:Y:S02]  /*4a20*/  ISETP.GE.OR P0, PT, R3, R12, P0 ;  /* 0x0000000c0300720c */ /* 0x000fe40000706670 */
[----:B------:R-:W-:Y:S05]  /*4a30*/  SEL R15, R9, R14, !P2 ;  /* 0x0000000e090f7207 */ /* 0x000fea0005000000 */
[----:B------:R-:W-:Y:S04]  /*4a40*/  IMAD.MOV R14, RZ, RZ, -R15 ;  /* 0x000000ffff0e7224 */ /* 0x000fe800078e0a0f */
[----:B------:R-:W-:Y:S02]  /*4a50*/  IMAD R14, R72, R14, R9 ;  /* 0x0000000e480e7224 */ /* 0x000fe400078e0209 */
[C---:B------:R-:W-:Y:S05]  /*4a60*/  @!P0 IMAD.HI.U32 R10, R3.reuse, R4, RZ ;  /* 0x00000004030a8227 */ /* 0x040fea00078e00ff */
[----:B------:R-:W-:Y:S04]  /*4a70*/  @!P0 SHF.R.U32.HI R10, RZ, R5, R10 ;  /* 0x00000005ff0a8219 */ /* 0x000fe8000001160a */
[----:B------:R-:W-:Y:S01]  /*4a80*/  @!P0 SEL R0, R3, R10, !P2 ;  /* 0x0000000a03008207 */ /* 0x000fe20005000000 */
[----:B------:R-:W-:Y:S03]  /*4a90*/  IMAD.MOV R10, RZ, RZ, -R3 ;  /* 0x000000ffff0a7224 */ /* 0x000fe600078e0a03 */
[----:B------:R-:W-:Y:S01]  /*4aa0*/  @!P0 IADD3 R15, PT, PT, R15, -R0, RZ ;  /* 0x800000000f0f8210 */ /* 0x000fe20007ffe0ff */
[----:B------:R-:W-:Y:S01]  /*4ab0*/  @!P0 IMAD R0, R11, R14, R0 ;  /* 0x0000000e0b008224 */ /* 0x000fe200078e0200 */
[----:B------:R-:W-:Y:S01]  /*4ac0*/  IADD3 R11, PT, PT, -R9, RZ, RZ ;  /* 0x000000ff090b7210 */ /* 0x000fe20007ffe1ff */
[----:B------:R-:W-:Y:S02]  /*4ad0*/  IMAD R13, R2, R10, R13 ;  /* 0x0000000a020d7224 */ /* 0x000fe400078e020d */
[----:B------:R-:W-:Y:S02]  /*4ae0*/  @!P0 IMAD R9, R15, R72, R3 ;  /* 0x000000480f098224 */ /* 0x000fe400078e0203 */
[----:B------:R-:W-:Y:S02]  /*4af0*/  @!P0 IMAD.MOV.U32 R3, RZ, RZ, R0 ;  /* 0x000000ffff038224 */ /* 0x000fe400078e0000 */
[----:B------:R-:W-:Y:S02]  /*4b00*/  IMAD R8, R6, R11, R8 ;  /* 0x0000000b06087224 */ /* 0x000fe400078e0208 */
[----:B------:R-:W-:Y:S02]  /*4b10*/  IMAD R13, R3, R2, R13 ;  /* 0x00000002030d7224 */ /* 0x000fe400078e020d */
[----:B------:R-:W-:Y:S02]  /*4b20*/  IMAD R8, R9, R6, R8 ;  /* 0x0000000609087224 */ /* 0x000fe400078e0208 */
.L_x_90:
[----:B------:R-:W-:Y:S05]  /*4b30*/  BRA.U UP1, `(.L_x_91) ;  /* 0x0000000101107547 */ /* 0x000fea000b800000 */
[----:B------:R-:W-:Y:S04]  /*4b40*/  MOV R0, UR6 ;  /* 0x0000000600007c02 */ /* 0x000fe80008000f00 */
[----:B------:R-:W-:Y:S04]  /*4b50*/  SHF.L.U32 R3, R0, 0x1f, RZ ;  /* 0x0000001f00037819 */ /* 0x000fe800000006ff */
[----:B------:R-:W2:Y:S02]  /*4b60*/  SYNCS.PHASECHK.TRANS64.TRYWAIT P0, [UR7+0x1a8], R3 ;  /* 0x0001a803ff0075a7 */ /* 0x000ea40008001107 */
[----:B--2---:R-:W-:Y:S05]  /*4b70*/  @!P0 BRA `(.L_x_92) ;  /* 0x0000005000508947 */ /* 0x004fea0003800000 */
.L_x_91:
[----:B------:R-:W-:Y:S02]  /*4b80*/  R2UR UR19, R21 ;  /* 0x00000000151372ca */ /* 0x000fe400000e0000 */
[----:B------:R-:W-:Y:S02]  /*4b90*/  R2UR UR18, R20 ;  /* 0x00000000141272ca */ /* 0x000fe400000e0000 */
[----:B------:R-:W-:Y:S02]  /*4ba0*/  ISETP.NE.U32.AND P2, PT, RZ, UR4, PT ;  /* 0x00000004ff007c0c */ /* 0x000fe4000bf45070 */
[----:B------:R-:W-:Y:S02]  /*4bb0*/  SHF.L.U32 R12, R31, 0x1f, RZ ;  /* 0x0000001f1f0c7819 */ /* 0x000fe400000006ff */
[----:B------:R-:W-:Y:S05]  /*4bc0*/  ISETP.NE.AND.EX P2, PT, RZ, UR5, PT, P2 ;  /* 0x00000005ff007c0c */ /* 0x000fea000bf45320 */
[----:B------:R-:W-:Y:S02]  /*4bd0*/  USHF.L.U32 UR19, UR19, 0x7, URZ ;  /* 0x0000000713137899 */ /* 0x000fe400080006ff */
[----:B------:R-:W-:Y:S01]  /*4be0*/  USHF.L.U32 UR18, UR18, 0x7, URZ ;  /* 0x0000000712127899 */ /* 0x000fe200080006ff */
[----:B------:R-:W-:Y:S11]  /*4bf0*/  BRA.U !UP3, `(.L_x_93) ;  /* 0x000000010b347547 */ /* 0x000ff6000b800000 */
[----:B------:R-:W-:Y:S01]  /*4c00*/  UPLOP3.LUT UP0, UPT, UPT, UPT, UP2, 0x80, 0x8 ;  /* 0x000000000008789c */ /* 0x000fe20003f0f020 */
[----:B--2---:R-:W-:Y:S02]  /*4c10*/  HFMA2 R0, -RZ, RZ, 0, 5.9604644775390625e-08 ;  /* 0x00000001ff007431 */ /* 0x004fe400000001ff */
[----:B------:R-:W-:Y:S03]  /*4c20*/  IMAD.MOV.U32 R171, RZ, RZ, 0x1 ;  /* 0x00000001ffab7424 */ /* 0x000fe600078e00ff */
[----:B------:R-:W-:Y:S05]  /*4c30*/  PLOP3.LUT P0, PT, PT, PT, UP0, 0x80, 0x8 ;  /* 0x000000000008781c */ /* 0x000fea0003f0f008 */
[----:B------:R-:W2:Y:S01]  /*4c40*/  @UP0 LDCU.64 UR10, c[0x0][0x888] ;  /* 0x00011100ff0a07ac */ /* 0x000ea20008000a00 */
[----:B------:R-:W-:Y:S07]  /*4c50*/  @UP0 UIMAD UR8, UR36, UR4, URZ ;  /* 0x00000004240802a4 */ /* 0x000fee000f8e02ff */
[----:B------:R-:W-:Y:S01]  /*4c60*/  @!P0 PRMT R171, R0, 0x7610, R171 ;  /* 0x0000761000ab8816 */ /* 0x000fe200000000ab */
[----:B--2---:R-:W-:Y:S03]  /*4c70*/  @UP0 UIMAD.WIDE UR10, UR8, 0x4, UR10 ;  /* 0x00000004080a08a5 */ /* 0x004fe6000f8e020a */
[----:B------:R-:W2:Y:S03]  /*4c80*/  @!UP0 LDCU UR8, c[0x0][0x880] ;  /* 0x00011000ff0887ac */ /* 0x000ea60008000800 */
[----:B------:R-:W-:Y:S01]  /*4c90*/  IMAD.U32 R10, RZ, RZ, UR10 ;  /* 0x0000000aff0a7e24 */ /* 0x000fe2000f8e00ff */
[----:B------:R-:W-:Y:S05]  /*4ca0*/  MOV R11, UR11 ;  /* 0x0000000b000b7c02 */ /* 0x000fea0008000f00 */
[----:B-----5:R3:W5:Y:S02]  /*4cb0*/  @P0 LDG.E R81, desc[UR46][R10.64] ;  /* 0x0000002e0a510981 */ /* 0x020764000c1e1900 */
[----:B--23--:R-:W-:Y:S07]  /*4cc0*/  @!P0 IMAD.U32 R81, RZ, RZ, UR8 ;  /* 0x00000008ff518e24 */ /* 0x00cfee000f8e00ff */
.L_x_93:
[----:B-----5:R-:W-:Y:S01]  /*4cd0*/  @!P2 FSETP.EQ.AND P0, PT, R81, RZ, PT ;  /* 0x000000ff5100a20b */ /* 0x020fe20003f02000 */
[----:B------:R-:W-:Y:S01]  /*4ce0*/  @!UPT UIADD3 URZ, UPT, UPT, URZ, URZ, URZ ;  /* 0x000000fffffff290 */ /* 0x000fe2000fffe0ff */
[----:B------:R-:W-:Y:S11]  /*4cf0*/  @!P2 BRA `(.L_x_94) ;  /* 0x000000000014a947 */ /* 0x000ff60003800000 */
[----:B------:R-:W-:Y:S02]  /*4d00*/  LOP3.LUT P2, RZ, R171, 0xff, RZ, 0xc0, !PT ;  /* 0x000000ffabff7812 */ /* 0x000fe4000784c0ff */
[----:B------:R-:W-:Y:S04]  /*4d10*/  PLOP3.LUT P0, PT, PT, PT, UP0, 0x80, 0x8 ;  /* 0x000000000008781c */ /* 0x000fe80003f0f008 */
[----:B------:R-:W-:Y:S07]  /*4d20*/  PLOP3.LUT P0, PT, P0, PT, PT, 0x8, 0x80 ;  /* 0x000000000080781c */ /* 0x000fee000070e170 */
[----:B------:R-:W-:Y:S11]  /*4d30*/  @P2 FSETP.EQ.AND P0, PT, R81, RZ, PT ;  /* 0x000000ff5100220b */ /* 0x000ff60003f02000 */
[----:B------:R-:W-:Y:S02]  /*4d40*/  @!UPT UIADD3 URZ, UPT, UPT, URZ, URZ, URZ ;  /* 0x000000fffffff290 */ /* 0x000fe4000fffe0ff */
.L_x_94:
[----:B------:R-:W3:Y:S01]  /*4d50*/  SYNCS.PHASECHK.TRANS64.TRYWAIT P2, [UR7+0x190], R12 ;  /* 0x0001900cff0075a7 */ /* 0x000ee20008041107 */
[----:B------:R-:W-:Y:S04]  /*4d60*/  ELECT P4, URZ, PT ;  /* 0x0000000000ff782f */ /* 0x000fe80003880000 */
[----:B------:R-:W-:Y:S11]  /*4d70*/  PLOP3.LUT P4, PT, P0, P4, PT, 0xf2, 0x2f ;  /* 0x00000000002f781c */ /* 0x000ff60000789e72 */
[----:B------:R-:W-:Y:S02]  /*4d80*/  @!UPT UIADD3 URZ, UPT, UPT, URZ, URZ, URZ ;  /* 0x000000fffffff290 */ /* 0x000fe4000fffe0ff */
[----:B-1----:R-:W-:Y:S05]  /*4d90*/  @!P4 IADD3 R21, P0, PT, R32, 0x580, RZ ;  /* 0x000005802015c810 */ /* 0x002fea0007f1e0ff */
[----:B------:R-:W-:Y:S01]  /*4da0*/  @!P4 IMAD.X R20, RZ, RZ, R33, P0 ;  /* 0x000000ffff14c224 */ /* 0x000fe200000e0621 */
[----:B---3--:R-:W-:Y:S07]  /*4db0*/  @!P2 BRA `(.L_x_95) ;  /* 0x0000004c00d8a947 */ /* 0x008fee0003800000 */
.L_x_197:
[----:B------:R-:W3:Y:S01]  /*4dc0*/  LDC.64 R14, c[0x0][0xb10] ;  /* 0x0002c400ff0e7b82 */ /* 0x000ee20000000a00 */
[----:B------:R-:W-:Y:S01]  /*4dd0*/  @!P4 R2UR UR8, R20 ;  /* 0x000000001408c2ca */ /* 0x000fe200000e0000 */
[----:B------:R-:W-:Y:S01]  /*4de0*/  VOTEU.ALL UP1, P4 ;  /* 0x0000000000ff7886 */ /* 0x000fe20002020000 */
[----:B------:R-:W-:Y:S01]  /*4df0*/  @!P4 R2UR UR9, R21 ;  /* 0x000000001509c2ca */ /* 0x000fe200000e0000 */
[----:B------:R-:W-:Y:S01]  /*4e00*/  UMOV UR10, 0x0 ;  /* 0x00000000000a7882 */ /* 0x000fe20000000000 */
[----:B------:R-:W-:Y:S03]  /*4e10*/  UMOV UR11, 0x10000000 ;  /* 0x10000000000b7882 */ /* 0x000fe60000000000 */
[----:B------:R-:W5:Y:S01]  /*4e20*/  LDC.64 R10, c[0x0][0xb18] ;  /* 0x0002c600ff0a7b82 */ /* 0x000f620000000a00 */
[----:B------:R-:W-:Y:S01]  /*4e30*/  @!UP1 UIADD3 UR16, UPT, UPT, UR7, 0x400, URZ ;  /* 0x0000040007109890 */ /* 0x000fe2000fffe0ff */
[----:B------:R-:W-:Y:S01]  /*4e40*/  @P3 SHF.R.U32.HI R28, RZ, 0x10, R25 ;  /* 0x00000010ff1c3819 */ /* 0x000fe20000011619 */
[----:B------:R-:W-:Y:S01]  /*4e50*/  VOTEU.ALL UP1, P4 ;  /* 0x0000000000ff7886 */ /* 0x000fe20002020000 */
[----:B------:R-:W-:Y:S01]  /*4e60*/  UMOV UR20, UR36 ;  /* 0x0000002400147c82 */ /* 0x000fe20008000000 */
[----:B------:R-:W-:Y:S03]  /*4e70*/  VIADD R30, R30, 0x1 ;  /* 0x000000011e1e7836 */ /* 0x000fe60000000000 */
[----:B--2---:R-:W2:Y:S01]  /*4e80*/  @!P1 LDC R0, c[0x0][0xb20] ;  /* 0x0002c800ff009b82 */ /* 0x004ea20000000800 */
[----:B------:R-:W-:Y:S01]  /*4e90*/  IMAD.U32 R21, RZ, RZ, UR8 ;  /* 0x00000008ff157e24 */ /* 0x000fe2000f8e00ff */
[----:B------:R-:W-:Y:S06]  /*4ea0*/  UPRMT UR8, UR37, 0x654, UR17 ;  /* 0x0000065425087896 */ /* 0x000fec0008000011 */
[----:B-1----:R-:W1:Y:S01]  /*4eb0*/  @!P1 LDC R3, c[0x0][0xb0c] ;  /* 0x0002c300ff039b82 */ /* 0x002e620000000800 */
[----:B------:R-:W-:Y:S01]  /*4ec0*/  IMAD.U32 R20, RZ, RZ, UR9 ;  /* 0x00000009ff147e24 */ /* 0x000fe2000f8e00ff */
[----:B------:R-:W-:Y:S04]  /*4ed0*/  @!P4 R2UR UR15, R21 ;  /* 0x00000000150fc2ca */ /* 0x000fe800000e0000 */
[----:B------:R-:W-:Y:S01]  /*4ee0*/  @!P4 R2UR UR14, R20 ;  /* 0x00000000140ec2ca */ /* 0x000fe200000e0000 */
[----:B------:R-:W-:Y:S11]  /*4ef0*/  @!P4 IMAD.MOV.U32 R20, RZ, RZ, 0x2000 ;  /* 0x00002000ff14c424 */ /* 0x000ff600078e00ff */
[----:B------:R-:W-:Y:S01]  /*4f00*/  @!UPT UIADD3 URZ, UPT, UPT, URZ, URZ, URZ ;  /* 0x000000fffffff290 */ /* 0x000fe2000fffe0ff */
[----:B------:R1:W-:Y:S01]  /*4f10*/  @!UP1 UTMALDG.3D [UR16], [UR14], desc[UR10] ;  /* 0x00000a100e0095b4 */ /* 0x0003e20008011000 */
[----:B------:R1:W-:Y:S02]  /*4f20*/  @!P4 SYNCS.ARRIVE.TRANS64.RED.A0TR RZ, [UR7+0x180], R20 ;  /* 0x00018014ffffc9a7 */ /* 0x0003e40008300407 */
[----:B-1----:R-:W-:Y:S01]  /*4f30*/  @!P1 ISETP.NE.AND P2, PT, R3, 0x1, PT ;  /* 0x000000010300980c */ /* 0x002fe20003f45270 */
[C---:B---3--:R-:W-:Y:S01]  /*4f40*/  @!P1 IMAD.HI.U32 R14, R13.reuse, R14, RZ ;  /* 0x0000000e0d0e9227 */ /* 0x048fe200078e00ff */
[----:B-----5:R-:W-:Y:S03]  /*4f50*/  @!P1 ISETP.NE.AND P0, PT, R10, 0x1, PT ;  /* 0x000000010a00980c */ /* 0x020fe60003f05270 */
[C---:B------:R-:W-:Y:S01]  /*4f60*/  @!P1 IMAD.HI.U32 R11, R8.reuse, R11, RZ ;  /* 0x0000000b080b9227 */ /* 0x040fe200078e00ff */
[----:B------:R-:W-:Y:S04]  /*4f70*/  @!P1 SHF.R.U32.HI R14, RZ, R15, R14 ;  /* 0x0000000fff0e9219 */ /* 0x000fe8000001160e */
[----:B--2---:R-:W-:Y:S01]  /*4f80*/  @!P1 SHF.R.U32.HI R9, RZ, R0, R11 ;  /* 0x00000000ff099219 */ /* 0x004fe2000001160b */
[----:B------:R-:W-:Y:S01]  /*4f90*/  SYNCS.ARRIVE.TRANS64.RED.A1T0 RZ, [UR8], RZ ;  /* 0x000000ffffff79a7 */ /* 0x000fe20008100408 */
[----:B------:R-:W-:Y:S02]  /*4fa0*/  @!P1 SEL R14, R13, R14, !P2 ;  /* 0x0000000e0d0e9207 */ /* 0x000fe40005000000 */
[----:B------:R-:W-:Y:S01]  /*4fb0*/  @!P1 SEL R9, R8, R9, !P0 ;  /* 0x0000000908099207 */ /* 0x000fe20004000000 */
[----:B------:R-:W1:Y:S04]  /*4fc0*/  SYNCS.PHASECHK.TRANS64.TRYWAIT P5, [UR7+0x198], R12 ;  /* 0x0001980cff0075a7 */ /* 0x000e6800080a1107 */
[----:B------:R-:W-:Y:S02]  /*4fd0*/  @!P1 IMAD.IADD R0, R9, 0x1, -R14 ;  /* 0x0000000109009824 */ /* 0x000fe400078e0a0e */
[----:B------:R-:W-:Y:S02]  /*4fe0*/  @!P1 IMAD.IADD R9, R14, 0x1, -R9 ;  /* 0x000000010e099824 */ /* 0x000fe400078e0a09 */
[----:B------:R-:W-:Y:S02]  /*4ff0*/  @!P1 IMAD R13, R0, R3, R13 ;  /* 0x00000003000d9224 */ /* 0x000fe400078e020d */
[----:B------:R-:W-:Y:S01]  /*5000*/  @!P1 IMAD R8, R9, R10, R8 ;  /* 0x0000000a09089224 */ /* 0x000fe200078e0208 */
[----:B-1----:R-:W-:Y:S06]  /*5010*/  @!P5 BRA `(.L_x_96) ;  /* 0x0000004c0058d947 */ /* 0x002fec0003800000 */
.L_x_199:
[----:B-1----:R-:W-:Y:S01]  /*5020*/  @!P4 IADD3 R3, P0, PT, R32, 0x580, RZ ;  /* 0x000005802003c810 */ /* 0x002fe20007f1e0ff */
[----:B------:R-:W-:Y:S01]  /*5030*/  VOTEU.ALL UP1, P4 ;  /* 0x0000000000ff7886 */ /* 0x000fe20002020000 */
[----:B------:R-:W-:Y:S01]  /*5040*/  UMOV UR20, 0x0 ;  /* 0x0000000000147882 */ /* 0x000fe20000000000 */
[----:B------:R-:W-:Y:S01]  /*5050*/  UMOV UR21, 0x10000000 ;  /* 0x1000000000157882 */ /* 0x000fe20000000000 */
[----:B------:R-:W-:Y:S01]  /*5060*/  @!P4 R2UR UR9, R3 ;  /* 0x000000000309c2ca */ /* 0x000fe200000e0000 */
[----:B------:R-:W-:Y:S01]  /*5070*/  @!P4 IMAD.X R0, RZ, RZ, R33, P0 ;  /* 0x000000ffff00c224 */ /* 0x000fe200000e0621 */
[----:B------:R-:W-:Y:S01]  /*5080*/  @!UP1 UIADD3 UR10, UPT, UPT, UR18, 0x40, URZ ;  /* 0x00000040120a9890 */ /* 0x000fe2000fffe0ff */
[----:B------:R-:W-:Y:S01]  /*5090*/  ISETP.NE.AND P0, PT, R30, 0x2, PT ;  /* 0x000000021e00780c */ /* 0x000fe20003f05270 */
[----:B------:R-:W-:Y:S01]  /*50a0*/  UMOV UR11, UR19 ;  /* 0x00000013000b7c82 */ /* 0x000fe20008000000 */
[----:B------:R-:W-:Y:S01]  /*50b0*/  UMOV UR12, UR36 ;  /* 0x00000024000c7c82 */ /* 0x000fe20008000000 */
[----:B------:R-:W-:Y:S01]  /*50c0*/  @!P4 R2UR UR8, R0 ;  /* 0x000000000008c2ca */ /* 0x000fe200000e0000 */
[----:B------:R-:W-:Y:S01]  /*50d0*/  IMAD.IADD R20, R8, 0x1, R147 ;  /* 0x0000000108147824 */ /* 0x000fe200078e0293 */
[----:B------:R-:W-:Y:S01]  /*50e0*/  @P3 R2UR UR36, R28 ;  /* 0x000000001c2432ca */ /* 0x000fe200000e0000 */
[----:B------:R-:W-:Y:S01]  /*50f0*/  IMAD.IADD R21, R13, 0x1, R170 ;  /* 0x000000010d157824 */ /* 0x000fe200078e02aa */
[----:B------:R-:W-:Y:S02]  /*5100*/  SEL R0, RZ, 0x1, P0 ;  /* 0x00000001ff007807 */ /* 0x000fe40000000000 */
[----:B------:R-:W-:Y:S01]  /*5110*/  LOP3.LUT R31, R31, 0x1, RZ, 0x3c, !PT ;  /* 0x000000011f1f7812 */ /* 0x000fe200078e3cff */
[----:B------:R-:W-:Y:S01]  /*5120*/  IMAD.U32 R10, RZ, RZ, UR9 ;  /* 0x00000009ff0a7e24 */ /* 0x000fe2000f8e00ff */
[----:B------:R-:W-:Y:S01]  /*5130*/  @!UP1 UIADD3 UR9, UPT, UPT, UR7, 0x188, URZ ;  /* 0x0000018807099890 */ /* 0x000fe2000fffe0ff */
[----:B------:R-:W-:Y:S02]  /*5140*/  LOP3.LUT R29, R29, R0, RZ, 0x3c, !PT ;  /* 0x000000001d1d7212 */ /* 0x000fe400078e3cff */
[----:B------:R-:W-:Y:S02]  /*5150*/  SEL R30, R30, RZ, P0 ;  /* 0x000000ff1e1e7207 */ /* 0x000fe40000000000 */
[----:B------:R-:W-:Y:S01]  /*5160*/  IMAD.U32 R11, RZ, RZ, UR8 ;  /* 0x00000008ff0b7e24 */ /* 0x000fe2000f8e00ff */
[----:B------:R-:W-:Y:S01]  /*5170*/  @!P4 R2UR UR14, R10 ;  /* 0x000000000a0ec2ca */ /* 0x000fe200000e0000 */
[----:B------:R-:W-:Y:S01]  /*5180*/  @!UP1 UIADD3 UR8, UPT, UPT, UR7, 0x2400, URZ ;  /* 0x0000240007089890 */ /* 0x000fe2000fffe0ff */
[----:B------:R-:W-:Y:S02]  /*5190*/  VOTEU.ALL UP1, P4 ;  /* 0x0000000000ff7886 */ /* 0x000fe40002020000 */
[----:B------:R-:W-:Y:S11]  /*51a0*/  @!P4 R2UR UR15, R11 ;  /* 0x000000000b0fc2ca */ /* 0x000ff600000e0000 */
[----:B------:R-:W-:Y:S02]  /*51b0*/  @!UPT UIADD3 URZ, UPT, UPT, URZ, URZ, URZ ;  /* 0x000000fffffff290 */ /* 0x000fe4000fffe0ff */
[----:B------:R2:W-:Y:S01]  /*51c0*/  @!UP1 UTMALDG.3D [UR8], [UR14], desc[UR20] ;  /* 0x000014080e0095b4 */ /* 0x0005e20008011000 */
[----:B------:R2:W-:Y:S01]  /*51d0*/  @!P4 SYNCS.ARRIVE.TRANS64.RED.A0TR RZ, [UR7+0x188], R23 ;  /* 0x00018817ffffc9a7 */ /* 0x0005e20008300407 */
[----:B------:R-:W-:Y:S01]  /*51e0*/  UPLOP3.LUT UP1, UPT, UPT, UPT, UPT, 0x80, 0x8 ;  /* 0x000000000008789c */ /* 0x000fe20003f2f070 */
[----:B------:R-:W-:Y:S01]  /*51f0*/  SYNCS.ARRIVE.TRANS64.RED.A1T0 RZ, [UR13], RZ ;  /* 0x000000ffffff79a7 */ /* 0x000fe2000810040d */
[----:B------:R-:W-:Y:S09]  /*5200*/  @P3 BRA `(.L_x_97) ;  /* 0xfffffff400503947 */ /* 0x000ff2000383ffff */
[----:B------:R-:W-:-:S04]  /*5210*/  SHF.L.U32 R3, R31, 0x1f, RZ ;  /* 0x0000001f1f037819 */ /* 0x000fc800000006ff */
[----:B------:R-:W1:Y:S02]  /*5220*/  SYNCS.PHASECHK.TRANS64.TRYWAIT P0, [UR7+0x190], R3 ;  /* 0x00019003ff0075a7 */ /* 0x000e640008001107 */
[----:B-1----:R-:W-:Y:S05]  /*5230*/  @!P0 BRA `(.L_x_98) ;  /* 0x0000004800e88947 */ /* 0x002fea0003800000 */
.L_x_201:
[----:B-1----:R-:W-:-:S07]  /*5240*/  MOV R0, UR7 ;  /* 0x0000000700007c02 */ /* 0x002fce0008000f00 */
.L_x_99:
[----:B-1----:R-:W-:-:S04]  /*5250*/  SHF.L.U32 R3, R31, 0x1f, RZ ;  /* 0x0000001f1f037819 */ /* 0x002fc800000006ff */
[----:B------:R1:W3:Y:S03]  /*5260*/  SYNCS.PHASECHK.TRANS64.TRYWAIT P0, [R0+URZ+0x198], R3 ;  /* 0x00019803000075a7 */ /* 0x0002e600080011ff */
[----:B---3--:R-:W-:Y:S05]  /*5270*/  @!P0 NANOSLEEP.SYNCS 0x989680 ;  /* 0x009896800000895d */ /* 0x008fea0003900000 */
[----:B------:R-:W3:Y:S02]  /*5280*/  @!P0 SYNCS.PHASECHK.TRANS64 P0, [R0+URZ+0x198], R3 ;  /* 0x00019803000085a7 */ /* 0x000ee400080010ff */
[----:B--23--:R-:W-:Y:S05]  /*5290*/  @P0 EXIT ;  /* 0x000000000000094d */ /* 0x00cfea0003800000 */
[----:B------:R-:W-:Y:S05]  /*52a0*/  BRA `(.L_x_99) ;  /* 0xfffffffc00e87947 */ /* 0x000fea000383ffff */
.L_x_88:
[----:B------:R-:W-:-:S06]  /*52b0*/  UISETP.GE.AND UP1, UPT, UR8, 0x4, UPT ;  /* 0x000000040800788c */ /* 0x000fcc000bf26270 */
[----:B------:R-:W-:-:S13]  /*52c0*/  PLOP3.LUT P0, PT, PT, PT, UP1, 0x80, 0x8 ;  /* 0x000000000008781c */ /* 0x000fda0003f0f018 */
[----:B------:R-:W-:Y:S05]  /*52d0*/  @!P0 EXIT ;  /* 0x000000000000894d */ /* 0x000fea0003800000 */
[----:B------:R-:W-:Y:S01]  /*52e0*/  BAR.SYNC.DEFER_BLOCKING 0x6, 0xa0 ;  /* 0x0182800000007b1d */ /* 0x000fe20000010000 */
[C---:B------:R-:W-:Y:S01]  /*52f0*/  IMAD.SHL.U32 R3, R189.reuse, 0x40, RZ ;  /* 0x00000040bd037824 */ /* 0x040fe200078e00ff */
[C---:B------:R-:W-:Y:S01]  /*5300*/  LOP3.LUT R193, R189.reuse, 0x60, RZ, 0xc0, !PT ;  /* 0x00000060bdc17812 */ /* 0x040fe200078ec0ff */
[C---:B------:R-:W-:Y:S01]  /*5310*/  IMAD.SHL.U32 R172, R189.reuse, 0x8, RZ ;  /* 0x00000008bdac7824 */ /* 0x040fe200078e00ff */
[C---:B------:R-:W-:Y:S01]  /*5320*/  LOP3.LUT R191, R189.reuse, 0x2, RZ, 0xc0, !PT ;  /* 0x00000002bdbf7812 */ /* 0x040fe200078ec0ff */
[----:B------:R-:W-:Y:S01]  /*5330*/  IMAD.U32 R79, R189, 0x10000, RZ ;  /* 0x00010000bd4f7824 */ /* 0x000fe200078e00ff */
[----:B------:R-:W-:Y:S02]  /*5340*/  UMOV UR49, 0x400 ;  /* 0x0000040000317882 */ /* 0x000fe40000000000 */
[----:B------:R-:W1:Y:S01]  /*5350*/  LDC R177, c[0x0][0x370] ;  /* 0x0000dc00ffb17b82 */ /* 0x000e620000000800 */
[----:B------:R-:W-:Y:S01]  /*5360*/  ULEA UR49, UR37, UR49, 0x18 ;  /* 0x0000003125317291 */ /* 0x000fe2000f8ec0ff */
[----:B------:R-:W-:Y:S01]  /*5370*/  LOP3.LUT R5, R3, 0x180, RZ, 0xc0, !PT ;  /* 0x0000018003057812 */ /* 0x000fe200078ec0ff */
[----:B------:R-:W-:Y:S01]  /*5380*/  HFMA2 R195, -RZ, RZ, 0, 0 ;  /* 0x00000000ffc37431 */ /* 0x000fe200000001ff */
[----:B------:R-:W-:Y:S01]  /*5390*/  LOP3.LUT R79, R79, 0x600000, RZ, 0xc0, !PT ;  /* 0x006000004f4f7812 */ /* 0x000fe200078ec0ff */
[----:B------:R-:W-:Y:S01]  /*53a0*/  UIADD3 UR4, UPT, UPT, UR49, 0x4400, URZ ;  /* 0x0000440031047890 */ /* 0x000fe2000fffe0ff */
[----:B------:R-:W-:Y:S01]  /*53b0*/  LOP3.LUT R172, R5, 0x30, R172, 0xf8, !PT ;  /* 0x0000003005ac7812 */ /* 0x000fe200078ef8ac */
[----:B------:R-:W-:Y:S01]  /*53c0*/  IMAD.MOV.U32 R76, RZ, RZ, RZ ;  /* 0x000000ffff4c7224 */ /* 0x000fe200078e00ff */
[----:B------:R-:W2:Y:S01]  /*53d0*/  LDC R74, c[0x0][0xb0c] ;  /* 0x0002c300ff4a7b82 */ /* 0x000ea20000000800 */
[----:B------:R-:W-:-:S02]  /*53e0*/  LOP3.LUT R189, R189, 0x4, RZ, 0xc0, !PT ;  /* 0x00000004bdbd7812 */ /* 0x000fc400078ec0ff */
[----:B------:R-:W-:Y:S02]  /*53f0*/  CS2R R182, SRZ ;  /* 0x0000000000b67805 */ /* 0x000fe4000001ff00 */
[----:B------:R-:W-:Y:S02]  /*5400*/  LOP3.LUT R172, R172, 0x1e40, R3, 0xf8, !PT ;  /* 0x00001e40acac7812 */ /* 0x000fe400078ef803 */
[----:B------:R-:W-:Y:S02]  /*5410*/  CS2R R180, SRZ ;  /* 0x0000000000b47805 */ /* 0x000fe4000001ff00 */
[----:B------:R-:W-:Y:S01]  /*5420*/  IADD3 R188, PT, PT, -R189, 0x2, RZ ;  /* 0x00000002bdbc7810 */ /* 0x000fe20007ffe1ff */
[----:B------:R-:W-:Y:S01]  /*5430*/  IMAD.MOV R176, RZ, RZ, -R191 ;  /* 0x000000ffffb07224 */ /* 0x000fe200078e0abf */
[----:B------:R-:W-:Y:S01]  /*5440*/  MOV R192, UR4 ;  /* 0x0000000400c07c02 */ /* 0x000fe20008000f00 */
[----:B------:R-:W4:Y:S01]  /*5450*/  LDC R174, c[0x0][0xb20] ;  /* 0x0002c800ffae7b82 */ /* 0x000f220000000800 */
[----:B------:R-:W3:Y:S01]  /*5460*/  LDS R0, [UR49+0x260] ;  /* 0x00026031ff007984 */ /* 0x000ee20008000800 */
[----:B------:R-:W-:Y:S01]  /*5470*/  VIADD R190, R172, UR49 ;  /* 0x00000031acbe7c36 */ /* 0x000fe20008000000 */
[----:B------:R-:W1:Y:S01]  /*5480*/  LDCU.64 UR52, c[0x0][0x348] ;  /* 0x00006900ff3477ac */ /* 0x000e620008000a00 */
[----:B------:R-:W-:-:S02]  /*5490*/  IMAD.MOV R175, RZ, RZ, -R189 ;  /* 0x000000ffffaf7224 */ /* 0x000fc400078e0abd */
[----:B------:R-:W-:Y:S01]  /*54a0*/  VIADD R190, R190, 0x400 ;  /* 0x00000400bebe7836 */ /* 0x000fe20000000000 */
[----:B------:R-:W1:Y:S01]  /*54b0*/  LDCU.64 UR38, c[0x0][0x888] ;  /* 0x00011100ff2677ac */ /* 0x000e620008000a00 */
[----:B------:R-:W1:Y:S01]  /*54c0*/  LDC R73, c[0x0][0xb30] ;  /* 0x0002cc00ff497b82 */ /* 0x000e620000000800 */
[----:B------:R-:W1:Y:S01]  /*54d0*/  LDCU.64 UR44, c[0x0][0x890] ;  /* 0x00011200ff2c77ac */ /* 0x000e620008000a00 */
[----:B------:R-:W-:-:S06]  /*54e0*/  UIADD3 UR48, UPT, UPT, UR49, 0x400, URZ ;  /* 0x0000040031307890 */ /* 0x000fcc000fffe0ff */
[----:B------:R-:W1:Y:S08]  /*54f0*/  LDC.64 R168, c[0x0][0xb10] ;  /* 0x0002c400ffa87b82 */ /* 0x000e700000000a00 */
[----:B------:R-:W1:Y:S08]  /*5500*/  LDC.64 R70, c[0x0][0xb18] ;  /* 0x0002c600ff467b82 */ /* 0x000e700000000a00 */
[----:B------:R-:W1:Y:S08]  /*5510*/  LDC.64 R68, c[0x0][0xb28] ;  /* 0x0002ca00ff447b82 */ /* 0x000e700000000a00 */
[----:B------:R-:W1:Y:S01]  /*5520*/  LDC.64 R166, c[0x0][0x8b0] ;  /* 0x00022c00ffa67b82 */ /* 0x000e620000000a00 */
[----:B---3--:R-:W-:-:S07]  /*5530*/  IMAD.IADD R79, R0, 0x1, R79 ;  /* 0x00000001004f7824 */ /* 0x008fce00078e024f */
[----:B------:R-:W3:Y:S08]  /*5540*/  LDC.64 R164, c[0x0][0x8a8] ;  /* 0x00022a00ffa47b82 */ /* 0x000ef00000000a00 */
[----:B--2-4-:R-:W1:Y:S02]  /*5550*/  LDC R178, c[0x0][0x374] ;  /* 0x0000dd00ffb27b82 */ /* 0x014e640000000800 */
.L_x_126:
[C---:B------:R-:W-:Y:S02]  /*5560*/  LEA R0, R195.reuse, UR49, 0x3 ;  /* 0x00000031c3007c11 */ /* 0x040fe4000f8e18ff */
[----:B------:R-:W-:Y:S02]  /*5570*/  SHF.L.U32 R3, R182, 0x1f, RZ ;  /* 0x0000001fb6037819 */ /* 0x000fe400000006ff */
[----:B------:R-:W-:Y:S02]  /*5580*/  LEA R16, R195, UR49, 0x4 ;  /* 0x00000031c3107c11 */ /* 0x000fe4000f8e20ff */
[----:B------:R-:W2:Y:S02]  /*5590*/  SYNCS.PHASECHK.TRANS64.TRYWAIT P0, [R0+URZ+0x1b0], R3 ;  /* 0x0001b003000075a7 */ /* 0x000ea400080011ff */
[----:B-12---:R-:W-:Y:S05]  /*55a0*/  @!P0 BRA `(.L_x_100) ;  /* 0x0000004800248947 */ /* 0x006fea0003800000 */
.L_x_202:
[----:B------:R-:W4:Y:S01]  /*55b0*/  LDC.64 R12, c[0x0][0xb10] ;  /* 0x0002c400ff0c7b82 */ /* 0x000f220000000a00 */
[----:B------:R-:W3:Y:S01]  /*55c0*/  LDS.128 R16, [R16+0x240] ;  /* 0x0002400010107984 */ /* 0x000ee20000000c00 */
[----:B-1----:R-:W-:Y:S01]  /*55d0*/  ISETP.NE.AND P1, PT, R73, 0x1, PT ;  /* 0x000000014900780c */ /* 0x002fe20003f25270 */
[----:B--2---:R-:W-:Y:S01]  /*55e0*/  VIADD R0, R0, 0x1c0 ;  /* 0x000001c000007836 */ /* 0x004fe20000000000 */
[----:B------:R-:W-:Y:S04]  /*55f0*/  ISETP.GE.AND P0, PT, R72, 0x1, PT ;  /* 0x000000014800780c */ /* 0x000fe80003f06270 */
[----:B------:R-:W1:Y:S01]  /*5600*/  LDC.64 R10, c[0x0][0xb18] ;  /* 0x0002c600ff0a7b82 */ /* 0x000e620000000a00 */
[----:B------:R-:W-:Y:S01]  /*5610*/  PRMT R0, RZ, 0x654, R0 ;  /* 0x00000654ff007816 */ /* 0x000fe20000000000 */
[----:B------:R-:W-:Y:S01]  /*5620*/  @!PT LDS RZ, [RZ] ;  /* 0x00000000fffff984 */ /* 0x000fe20000000800 */
[----:B------:R-:W-:Y:S01]  /*5630*/  @!PT LDS RZ, [RZ] ;  /* 0x00000000fffff984 */ /* 0x000fe20000000800 */
[----:B------:R-:W-:Y:S01]  /*5640*/  @!PT LDS RZ, [RZ] ;  /* 0x00000000fffff984 */ /* 0x000fe20000000800 */
[----:B------:R-:W-:Y:S01]  /*5650*/  @!PT LDS RZ, [RZ] ;  /* 0x00000000fffff984 */ /* 0x000fe20000000800 */
[----:B------:R2:W-:Y:S06]  /*5660*/  MEMBAR.ALL.CTA ;  /* 0x0000000000007992 */ /* 0x0005ec0000008000 */
[----:B--2---:R-:W2:Y:S01]  /*5670*/  FENCE.VIEW.ASYNC.S ;  /* 0x00000000000073c6 */ /* 0x004ea20000000000 */
[----:B------:R-:W1:Y:S08]  /*5680*/  @!P1 LDC R14, c[0x0][0xb20] ;  /* 0x0002c800ff0e9b82 */ /* 0x000e700000000800 */
[----:B------:R-:W1:Y:S01]  /*5690*/  @!P1 LDC R9, c[0x0][0xb0c] ;  /* 0x0002c300ff099b82 */ /* 0x000e620000000800 */
[----:B--2---:R2:W-:Y:S01]  /*56a0*/  SYNCS.ARRIVE.TRANS64.RED.A1T0 RZ, [R0+URZ], RZ ;  /* 0x000000ff00ff79a7 */ /* 0x0045e200081004ff */
[----:B---3--:R-:W-:Y:S04]  /*56b0*/  LOP3.LUT P4, RZ, R18, 0x1, RZ, 0xc0, !PT ;  /* 0x0000000112ff7812 */ /* 0x008fe8000788c0ff */
[----:B------:R-:W-:Y:S09]  /*56c0*/  P2R R194, PR, RZ, 0x10 ;  /* 0x00000010ffc27803 */ /* 0x000ff20000000000 */
[----:B------:R-:W-:Y:S02]  /*56d0*/  @P4 MOV R77, R16 ;  /* 0x00000010004d4202 */ /* 0x000fe40000000f00 */
[----:B------:R-:W-:Y:S01]  /*56e0*/  @P4 LOP3.LUT R75, R17, 0xffff, RZ, 0xc0, !PT ;  /* 0x0000ffff114b4812 */ /* 0x000fe200078ec0ff */
[----:B--2-4-:R-:W-:Y:S06]  /*56f0*/  @!P0 BRA `(.L_x_101) ;  /* 0x0000000000a48947 */ /* 0x014fec0003800000 */
[----:B------:R-:W-:Y:S01]  /*5700*/  IMAD.HI.U32 R23, R178, R71, RZ ;  /* 0x00000047b2177227 */ /* 0x000fe200078e00ff */
[----:B------:R-:W-:Y:S02]  /*5710*/  ISETP.NE.AND P0, PT, R70, 0x1, PT ;  /* 0x000000014600780c */ /* 0x000fe40003f05270 */
[----:B------:R-:W-:Y:S01]  /*5720*/  ISETP.NE.AND P2, PT, R72, 0x1, PT ;  /* 0x000000014800780c */ /* 0x000fe20003f45270 */
[----:B------:R-:W-:Y:S01]  /*5730*/  IMAD.HI.U32 R22, R177, R168, RZ ;  /* 0x000000a8b1167227 */ /* 0x000fe200078e00ff */
[----:B------:R-:W-:Y:S02]  /*5740*/  SHF.R.U32.HI R23, RZ, R174, R23 ;  /* 0x000000aeff177219 */ /* 0x000fe40000011617 */
[----:B------:R-:W-:Y:S01]  /*5750*/  ISETP.NE.AND P3, PT, R74, 0x1, PT ;  /* 0x000000014a00780c */ /* 0x000fe20003f65270 */
[----:B------:R-:W-:Y:S01]  /*5760*/  IMAD.HI.U32 R26, R77, R168, RZ ;  /* 0x000000a84d1a7227 */ /* 0x000fe200078e00ff */
[----:B------:R-:W-:Y:S02]  /*5770*/  SHF.R.U32.HI R22, RZ, R169, R22 ;  /* 0x000000a9ff167219 */ /* 0x000fe40000011616 */
[----:B------:R-:W-:Y:S01]  /*5780*/  SEL R3, R178, R23, !P0 ;  /* 0x00000017b2037207 */ /* 0x000fe20004000000 */
[----:B------:R-:W-:Y:S01]  /*5790*/  IMAD.HI.U32 R23, R75, R71, RZ ;  /* 0x000000474b177227 */ /* 0x000fe200078e00ff */
[----:B------:R-:W-:Y:S02]  /*57a0*/  SEL R7, R177, R22, !P3 ;  /* 0x00000016b1077207 */ /* 0x000fe40005800000 */
[----:B------:R-:W-:Y:S01]  /*57b0*/  SHF.R.U32.HI R26, RZ, R169, R26 ;  /* 0x000000a9ff1a7219 */ /* 0x000fe2000001161a */
[-C--:B------:R-:W-:Y:S04]  /*57c0*/  IMAD.HI.U32 R22, R3, R68.reuse, RZ ;  /* 0x0000004403167227 */ /* 0x080fe800078e00ff */
[----:B------:R-:W-:Y:S01]  /*57d0*/  IMAD.HI.U32 R24, R7, R68, RZ ;  /* 0x0000004407187227 */ /* 0x000fe200078e00ff */
[-C--:B------:R-:W-:Y:S02]  /*57e0*/  @P2 SHF.R.U32.HI R3, RZ, R69.reuse, R22 ;  /* 0x00000045ff032219 */ /* 0x080fe40000011616 */
[----:B------:R-:W-:Y:S02]  /*57f0*/  SHF.R.U32.HI R22, RZ, R174, R23 ;  /* 0x000000aeff167219 */ /* 0x000fe40000011617 */
[----:B------:R-:W-:Y:S01]  /*5800*/  @P2 SHF.R.U32.HI R7, RZ, R69, R24 ;  /* 0x00000045ff072219 */ /* 0x000fe20000011618 */
[C---:B------:R-:W-:Y:S01]  /*5810*/  IMAD R2, R72.reuse, R3, RZ ;  /* 0x0000000348027224 */ /* 0x040fe200078e02ff */
[----:B------:R-:W-:Y:S02]  /*5820*/  SEL R5, R75, R22, !P0 ;  /* 0x000000164b057207 */ /* 0x000fe40004000000 */
[----:B------:R-:W-:Y:S01]  /*5830*/  SEL R3, R77, R26, !P3 ;  /* 0x0000001a4d037207 */ /* 0x000fe20005800000 */
[----:B------:R-:W-:Y:S01]  /*5840*/  IMAD R4, R72, R7, RZ ;  /* 0x0000000748047224 */ /* 0x000fe200078e02ff */
[C---:B------:R-:W-:Y:S01]  /*5850*/  ISETP.GE.AND P0, PT, R5.reuse, R2, PT ;  /* 0x000000020500720c */ /* 0x040fe20003f06270 */
[----:B------:R-:W-:Y:S03]  /*5860*/  IMAD.HI.U32 R6, R5, R68, RZ ;  /* 0x0000004405067227 */ /* 0x000fe600078e00ff */
[----:B------:R-:W-:Y:S01]  /*5870*/  ISETP.GE.OR P0, PT, R3, R4, P0 ;  /* 0x000000040300720c */ /* 0x000fe20000706670 */
[----:B------:R-:W-:Y:S01]  /*5880*/  IMAD.MOV R4, RZ, RZ, -R3 ;  /* 0x000000ffff047224 */ /* 0x000fe200078e0a03 */
[-C--:B------:R-:W-:Y:S03]  /*5890*/  SHF.R.U32.HI R6, RZ, R69.reuse, R6 ;  /* 0x00000045ff067219 */ /* 0x080fe60000011606 */
[----:B------:R-:W-:Y:S01]  /*58a0*/  IMAD R77, R74, R4, R77 ;  /* 0x000000044a4d7224 */ /* 0x000fe200078e024d */
[----:B------:R-:W-:Y:S05]  /*58b0*/  SEL R15, R5, R6, !P2 ;  /* 0x00000006050f7207 */ /* 0x000fea0005000000 */
[----:B------:R-:W-:Y:S02]  /*58c0*/  IMAD.MOV R6, RZ, RZ, -R15 ;  /* 0x000000ffff067224 */ /* 0x000fe400078e0a0f */
[C---:B------:R-:W-:Y:S04]  /*58d0*/  @!P0 IMAD.HI.U32 R2, R3.reuse, R68, RZ ;  /* 0x0000004403028227 */ /* 0x040fe800078e00ff */
[----:B------:R-:W-:Y:S01]  /*58e0*/  IMAD R6, R72, R6, R5 ;  /* 0x0000000648067224 */ /* 0x000fe200078e0205 */
[----:B------:R-:W-:Y:S04]  /*58f0*/  @!P0 SHF.R.U32.HI R2, RZ, R69, R2 ;  /* 0x00000045ff028219 */ /* 0x000fe80000011602 */
[----:B------:R-:W-:Y:S02]  /*5900*/  @!P0 SEL R0, R3, R2, !P2 ;  /* 0x0000000203008207 */ /* 0x000fe40005000000 */
[----:B------:R-:W-:Y:S02]  /*5910*/  IADD3 R2, PT, PT, -R5, RZ, RZ ;  /* 0x000000ff05027210 */ /* 0x000fe40007ffe1ff */
[----:B------:R-:W-:Y:S01]  /*5920*/  @!P0 IADD3 R8, PT, PT, R15, -R0, RZ ;  /* 0x800000000f088210 */ /* 0x000fe20007ffe0ff */
[----:B------:R-:W-:Y:S02]  /*5930*/  @!P0 IMAD R0, R7, R6, R0 ;  /* 0x0000000607008224 */ /* 0x000fe400078e0200 */
[----:B------:R-:W-:Y:S02]  /*5940*/  IMAD R75, R70, R2, R75 ;  /* 0x00000002464b7224 */ /* 0x000fe400078e024b */
[----:B------:R-:W-:Y:S02]  /*5950*/  @!P0 IMAD R5, R8, R72, R3 ;  /* 0x0000004808058224 */ /* 0x000fe400078e0203 */
[----:B------:R-:W-:Y:S04]  /*5960*/  @!P0 IMAD.MOV.U32 R3, RZ, RZ, R0 ;  /* 0x000000ffff038224 */ /* 0x000fe800078e0000 */
[----:B------:R-:W-:Y:S02]  /*5970*/  IMAD R77, R3, R74, R77 ;  /* 0x0000004a034d7224 */ /* 0x000fe400078e024d */
[----:B------:R-:W-:Y:S07]  /*5980*/  IMAD R75, R5, R70, R75 ;  /* 0x00000046054b7224 */ /* 0x000fee00078e024b */
.L_x_101:
[----:B-1----:R-:W-:Y:S01]  /*5990*/  @!P1 ISETP.NE.AND P0, PT, R10, 0x1, PT ;  /* 0x000000010a00980c */ /* 0x002fe20003f05270 */
[----:B------:R-:W-:Y:S01]  /*59a0*/  @!P1 IMAD.HI.U32 R0, R77, R12, RZ ;  /* 0x0000000c4d009227 */ /* 0x000fe200078e00ff */
[----:B------:R-:W-:Y:S01]  /*59b0*/  @!P1 ISETP.NE.AND P2, PT, R9, 0x1, PT ;  /* 0x000000010900980c */ /* 0x000fe20003f45270 */
[----:B------:R-:W-:Y:S01]  /*59c0*/  ULOP3.LUT UP0, URZ, UR48, 0x1b0, URZ, 0xc0, !UPT ;  /* 0x000001b030ff7892 */ /* 0x000fe2000f80c0ff */
[----:B------:R-:W-:Y:S01]  /*59d0*/  R2UR UR42, R21 ;  /* 0x00000000152a72ca */ /* 0x000fe200000e0000 */
[----:B------:R-:W-:Y:S01]  /*59e0*/  @!P1 IMAD.HI.U32 R3, R75, R11, RZ ;  /* 0x0000000b4b039227 */ /* 0x000fe200078e00ff */
[----:B------:R-:W-:Y:S02]  /*59f0*/  @!P1 SHF.R.U32.HI R0, RZ, R13, R0 ;  /* 0x0000000dff009219 */ /* 0x000fe40000011600 */
[----:B------:R-:W-:Y:S01]  /*5a00*/  R2UR UR41, R20 ;  /* 0x00000000142972ca */ /* 0x000fe200000e0000 */
[----:B------:R-:W-:Y:S01]  /*5a10*/  VIADD R195, R195, 0x1 ;  /* 0x00000001c3c37836 */ /* 0x000fe20000000000 */
[----:B------:R-:W-:Y:S02]  /*5a20*/  @!P1 SHF.R.U32.HI R2, RZ, R14, R3 ;  /* 0x0000000eff029219 */ /* 0x000fe40000011603 */
[----:B------:R-:W-:Y:S02]  /*5a30*/  @!P1 SEL R3, R77, R0, !P2 ;  /* 0x000000004d039207 */ /* 0x000fe40005000000 */
[----:B------:R-:W-:Y:S02]  /*5a40*/  @!P1 SEL R2, R75, R2, !P0 ;  /* 0x000000024b029207 */ /* 0x000fe40004000000 */
[----:B------:R-:W-:Y:S01]  /*5a50*/  @P4 SHF.R.U32.HI R179, RZ, 0x10, R17 ;  /* 0x00000010ffb34819 */ /* 0x000fe20000011611 */
[----:B------:R-:W-:Y:S02]  /*5a60*/  USHF.L.U32 UR42, UR42, 0x7, URZ ;  /* 0x000000072a2a7899 */ /* 0x000fe400080006ff */
[----:B------:R-:W-:Y:S02]  /*5a70*/  @!P1 IMAD.IADD R0, R2, 0x1, -R3 ;  /* 0x0000000102009824 */ /* 0x000fe400078e0a03 */
[----:B------:R-:W-:Y:S01]  /*5a80*/  @!P1 IMAD.IADD R2, R3, 0x1, -R2 ;  /* 0x0000000103029824 */ /* 0x000fe200078e0a02 */
[----:B------:R-:W-:Y:S01]  /*5a90*/  USHF.L.U32 UR41, UR41, 0x7, URZ ;  /* 0x0000000729297899 */ /* 0x000fe200080006ff */
[----:B------:R-:W-:Y:S02]  /*5aa0*/  @!P1 IMAD R77, R0, R9, R77 ;  /* 0x00000009004d9224 */ /* 0x000fe400078e024d */
[----:B------:R-:W-:Y:S01]  /*5ab0*/  @!P1 IMAD R75, R2, R10, R75 ;  /* 0x0000000a024b9224 */ /* 0x000fe200078e024b */
[----:B------:R-:W-:Y:S08]  /*5ac0*/  BRA.U !UP0, `(.L_x_102) ;  /* 0x0000000108407547 */ /* 0x000ff0000b800000 */
[----:B------:R-:W1:Y:S01]  /*5ad0*/  LDCU.64 UR8, c[0x4][0x80] ;  /* 0x01001000ff0877ac */ /* 0x000e620008000a00 */
[----:B------:R-:W-:Y:S01]  /*5ae0*/  MOV R3, 0x0 ;  /* 0x0000000000037802 */ /* 0x000fe20000000f00 */
[----:B------:R-:W-:Y:S02]  /*5af0*/  HFMA2 R12, -RZ, RZ, 0, 5.9604644775390625e-08 ;  /* 0x00000001ff0c7431 */ /* 0x000fe400000001ff */
[----:B------:R-:W-:Y:S02]  /*5b00*/  IMAD.MOV.U32 R8, RZ, RZ, 0x70 ;  /* 0x00000070ff087424 */ /* 0x000fe400078e00ff */
[----:B------:R-:W-:Y:S01]  /*5b10*/  IMAD.MOV.U32 R13, RZ, RZ, RZ ;  /* 0x000000ffff0d7224 */ /* 0x000fe200078e00ff */
[----:B------:R-:W2:Y:S01]  /*5b20*/  LDCU.64 UR6, c[0x4][0x88] ;  /* 0x01001100ff0677ac */ /* 0x000ea20008000a00 */
[----:B------:R-:W3:Y:S01]  /*5b30*/  LDC.64 R2, c[0x4][R3] ;  /* 0x0100000003027b82 */ /* 0x000ee20000000a00 */
[----:B------:R-:W4:Y:S01]  /*5b40*/  LDCU.64 UR4, c[0x4][0x8] ;  /* 0x01000100ff0477ac */ /* 0x000f220008000a00 */
[----:B-1----:R-:W-:Y:S01]  /*5b50*/  MOV R5, UR9 ;  /* 0x0000000900057c02 */ /* 0x002fe20008000f00 */
[----:B------:R-:W-:Y:S01]  /*5b60*/  IMAD.U32 R4, RZ, RZ, UR8 ;  /* 0x00000008ff047e24 */ /* 0x000fe2000f8e00ff */
[----:B--2---:R-:W-:Y:S01]  /*5b70*/  MOV R7, UR7 ;  /* 0x0000000700077c02 */ /* 0x004fe20008000f00 */
[----:B------:R-:W-:Y:S01]  /*5b80*/  IMAD.U32 R6, RZ, RZ, UR6 ;  /* 0x00000006ff067e24 */ /* 0x000fe2000f8e00ff */
[----:B----4-:R-:W-:Y:S01]  /*5b90*/  MOV R11, UR5 ;  /* 0x00000005000b7c02 */ /* 0x010fe20008000f00 */
[----:B------:R-:W-:Y:S02]  /*5ba0*/  IMAD.U32 R10, RZ, RZ, UR4 ;  /* 0x00000004ff0a7e24 */ /* 0x000fe4000f8e00ff */
[----:B------:R-:W-:Y:S07]  /*5bb0*/  LEPC R20, `(.L_x_102) ;  /* 0x000000001014794e */ /* 0x000fee0000000000 */
[----:B---3-5:R-:W-:Y:S05]  /*5bc0*/  CALL.ABS.NOINC R2 ;  /* 0x0000000002007343 */ /* 0x028fea0003c00000 */
.L_x_102:
[----:B------:R-:W-:Y:S01]  /*5bd0*/  LOP3.LUT P0, RZ, R192, 0x1b0, RZ, 0xc0, !PT ;  /* 0x000001b0c0ff7812 */ /* 0x000fe2000780c0ff */
[----:B------:R-:W-:Y:S11]  /*5be0*/  BSSY.RECONVERGENT B6, `(.L_x_103) ;  /* 0x0000013000067945 */ /* 0x000ff60003800200 */
[----:B------:R-:W-:Y:S01]  /*5bf0*/  @!UPT UIADD3 URZ, UPT, UPT, URZ, URZ, URZ ;  /* 0x000000fffffff290 */ /* 0x000fe2000fffe0ff */
[----:B------:R-:W-:Y:S05]  /*5c00*/  @!P0 BRA `(.L_x_104) ;  /* 0x0000000000408947 */ /* 0x000fea0003800000 */
        /* <DEDUP_REMOVED lines=16> */
.L_x_104:
[----:B------:R-:W-:Y:S05]  /*5d10*/  BSYNC.RECONVERGENT B6 ;  /* 0x0000000000067941 */ /* 0x000fea0003800200 */
.L_x_103:
[----:B------:R-:W-:Y:S01]  /*5d20*/  ISETP.NE.U32.AND P4, PT, R166, RZ, PT ;  /* 0x000000ffa600720c */ /* 0x000fe20003f85070 */
[----:B------:R-:W-:Y:S01]  /*5d30*/  UISETP.NE.AND UP2, UPT, UR50, URZ, UPT ;  /* 0x000000ff3200728c */ /* 0x000fe2000bf45270 */
[----:B------:R-:W-:Y:S01]  /*5d40*/  ISETP.NE.U32.AND P2, PT, RZ, UR38, PT ;  /* 0x00000026ff007c0c */ /* 0x000fe2000bf45070 */
[----:B------:R-:W-:Y:S01]  /*5d50*/  UISETP.NE.U32.AND UP1, UPT, UR44, URZ, UPT ;  /* 0x000000ff2c00728c */ /* 0x000fe2000bf25070 */
[----:B------:R-:W-:Y:S01]  /*5d60*/  ISETP.NE.AND.EX P4, PT, R167, RZ, PT, P4 ;  /* 0x000000ffa700720c */ /* 0x000fe20003f85340 */
[----:B------:R-:W-:Y:S01]  /*5d70*/  UPLOP3.LUT UP0, UPT, UPT, UPT, UPT, 0x40, 0x4 ;  /* 0x000000000004789c */ /* 0x000fe20003f0e870 */
[----:B------:R-:W-:Y:S01]  /*5d80*/  ISETP.NE.AND.EX P2, PT, RZ, UR39, PT, P2 ;  /* 0x00000027ff007c0c */ /* 0x000fe2000bf45320 */
[----:B------:R-:W-:Y:S01]  /*5d90*/  UISETP.NE.AND.EX UP1, UPT, UR45, URZ, UPT, UP1 ;  /* 0x000000ff2d00728c */ /* 0x000fe2000bf25310 */
[----:B------:R-:W-:Y:S04]  /*5da0*/  PLOP3.LUT P1, PT, PT, PT, UP2, 0x80, 0x8 ;  /* 0x000000000008781c */ /* 0x000fe80003f2f028 */
[----:B------:R-:W-:Y:S06]  /*5db0*/  @UP2 UPLOP3.LUT UP0, UPT, UPT, UPT, UP1, 0x80, 0x8 ;  /* 0x000000000008289c */ /* 0x000fec0003f0f010 */
[----:B------:R-:W-:Y:S01]  /*5dc0*/  PLOP3.LUT P0, PT, PT, PT, UP0, 0x80, 0x8 ;  /* 0x000000000008781c */ /* 0x000fe20003f0f008 */
[----:B------:R-:W-:Y:S01]  /*5dd0*/  @!UPT UIADD3 URZ, UPT, UPT, URZ, URZ, URZ ;  /* 0x000000fffffff290 */ /* 0x000fe2000fffe0ff */
[----:B------:R-:W-:Y:S11]  /*5de0*/  BRA.U !UP1, `(.L_x_105) ;  /* 0x0000000109387547 */ /* 0x000ff6000b800000 */
[----:B------:R-:W-:Y:S01]  /*5df0*/  UISETP.NE.U32.AND UP0, UPT, UR38, URZ, UPT ;  /* 0x000000ff2600728c */ /* 0x000fe2000bf05070 */
[----:B------:R-:W-:Y:S02]  /*5e00*/  HFMA2 R0, -RZ, RZ, 0, 5.9604644775390625e-08 ;  /* 0x00000001ff007431 */ /* 0x000fe400000001ff */
[----:B------:R-:W-:Y:S01]  /*5e10*/  IMAD.MOV.U32 R171, RZ, RZ, 0x1 ;  /* 0x00000001ffab7424 */ /* 0x000fe200078e00ff */
[----:B------:R-:W-:Y:S06]  /*5e20*/  UISETP.NE.AND.EX UP0, UPT, UR39, URZ, UPT, UP0 ;  /* 0x000000ff2700728c */ /* 0x000fec000bf05300 */
[----:B------:R-:W-:Y:S05]  /*5e30*/  PLOP3.LUT P3, PT, PT, PT, UP0, 0x80, 0x8 ;  /* 0x000000000008781c */ /* 0x000fea0003f6f008 */
[----:B------:R-:W1:Y:S01]  /*5e40*/  @UP0 LDCU.64 UR6, c[0x0][0x888] ;  /* 0x00011100ff0607ac */ /* 0x000e620008000a00 */
[----:B------:R-:W-:Y:S07]  /*5e50*/  @UP0 UIMAD UR4, UR36, UR44, URZ ;  /* 0x0000002c240402a4 */ /* 0x000fee000f8e02ff */
[----:B------:R-:W-:Y:S01]  /*5e60*/  @!P3 PRMT R171, R0, 0x7610, R171 ;  /* 0x0000761000abb816 */ /* 0x000fe200000000ab */
[----:B-1----:R-:W-:Y:S03]  /*5e70*/  @UP0 UIMAD.WIDE UR6, UR4, 0x4, UR6 ;  /* 0x00000004040608a5 */ /* 0x002fe6000f8e0206 */
[----:B------:R-:W1:Y:S03]  /*5e80*/  @!UP0 LDCU UR4, c[0x0][0x880] ;  /* 0x00011000ff0487ac */ /* 0x000e660008000800 */
[----:B------:R-:W-:Y:S01]  /*5e90*/  IMAD.U32 R2, RZ, RZ, UR6 ;  /* 0x00000006ff027e24 */ /* 0x000fe2000f8e00ff */
[----:B------:R-:W-:Y:S05]  /*5ea0*/  MOV R3, UR7 ;  /* 0x0000000700037c02 */ /* 0x000fea0008000f00 */
[----:B-----5:R2:W5:Y:S02]  /*5eb0*/  @P3 LDG.E R81, desc[UR46][R2.64] ;  /* 0x0000002e02513981 */ /* 0x020564000c1e1900 */
[----:B-12---:R-:W-:Y:S02]  /*5ec0*/  @!P3 IMAD.U32 R81, RZ, RZ, UR4 ;  /* 0x00000004ff51be24 */ /* 0x006fe4000f8e00ff */
.L_x_105:
[----:B------:R-:W-:Y:S05]  /*5ed0*/  @!P4 BRA `(.L_x_106) ;  /* 0x000000000020c947 */ /* 0x000fea0003800000 */
[----:B------:R-:W-:Y:S04]  /*5ee0*/  ISETP.NE.U32.AND P3, PT, R164, RZ, PT ;  /* 0x000000ffa400720c */ /* 0x000fe80003f65070 */
[----:B------:R-:W-:Y:S11]  /*5ef0*/  ISETP.NE.AND.EX P3, PT, R165, RZ, PT, P3 ;  /* 0x000000ffa500720c */ /* 0x000ff60003f65330 */
[----:B------:R-:W-:Y:S02]  /*5f00*/  @!UPT UIADD3 URZ, UPT, UPT, URZ, URZ, URZ ;  /* 0x000000fffffff290 */ /* 0x000fe4000fffe0ff */
[----:B------:R-:W1:Y:S01]  /*5f10*/  @P3 LDC.64 R2, c[0x0][0x8a8] ;  /* 0x00022a00ff023b82 */ /* 0x000e620000000a00 */
[----:B------:R-:W-:Y:S04]  /*5f20*/  @P3 IMAD R0, R166, UR36, RZ ;  /* 0x00000024a6003c24 */ /* 0x000fe8000f8e02ff */
[----:B-1----:R-:W-:Y:S05]  /*5f30*/  @P3 IMAD.WIDE R2, R0, 0x4, R2 ;  /* 0x0000000400023825 */ /* 0x002fea00078e0202 */
[----:B-----5:R1:W5:Y:S02]  /*5f40*/  @P3 LDG.E R78, desc[UR46][R2.64] ;  /* 0x0000002e024e3981 */ /* 0x020364000c1e1900 */
[----:B-1----:R-:W2:Y:S02]  /*5f50*/  @!P3 LDC R78, c[0x0][0x8a0] ;  /* 0x00022800ff4ebb82 */ /* 0x002ea40000000800 */
.L_x_106:
[----:B-----5:R-:W-:Y:S01]  /*5f60*/  FSETP.NEU.AND P4, PT, R81, RZ, PT ;  /* 0x000000ff5100720b */ /* 0x020fe20003f8d000 */
[----:B------:R-:W-:Y:S01]  /*5f70*/  BSSY B1, `(.L_x_107) ;  /* 0x0000047000017945 */ /* 0x000fe20003800000 */
[----:B------:R-:W-:Y:S01]  /*5f80*/  SEL R5, RZ, 0xffffffff, P2 ;  /* 0xffffffffff057807 */ /* 0x000fe20001000000 */
[----:B------:R-:W-:Y:S01]  /*5f90*/  IMAD.MOV.U32 R208, RZ, RZ, 0x1 ;  /* 0x00000001ffd07424 */ /* 0x000fe200078e00ff */
[----:B------:R-:W-:Y:S01]  /*5fa0*/  LOP3.LUT P3, RZ, R171, 0xff, RZ, 0xc0, !PT ;  /* 0x000000ffabff7812 */ /* 0x000fe2000786c0ff */
[C---:B------:R-:W-:Y:S01]  /*5fb0*/  IMAD R80, R76.reuse, 0x80, R79 ;  /* 0x000000804c507824 */ /* 0x040fe200078e024f */
[----:B------:R-:W-:Y:S02]  /*5fc0*/  @P1 SEL R0, RZ, 0xffffffff, P4 ;  /* 0xffffffffff001807 */ /* 0x000fe40002000000 */
[----:B------:R-:W-:Y:S02]  /*5fd0*/  CS2R R162, SRZ ;  /* 0x0000000000a27805 */ /* 0x000fe4000001ff00 */
[----:B------:R-:W-:Y:S02]  /*5fe0*/  LEA R3, R181, UR49, 0x3 ;  /* 0x00000031b5037c11 */ /* 0x000fe4000f8e18ff */
[----:B------:R-:W-:Y:S02]  /*5ff0*/  CS2R R160, SRZ ;  /* 0x0000000000a07805 */ /* 0x000fe4000001ff00 */
[----:B------:R-:W-:Y:S02]  /*6000*/  @P0 SEL R0, R5, R0, !P3 ;  /* 0x0000000005000207 */ /* 0x000fe40005800000 */
[----:B------:R-:W-:Y:S02]  /*6010*/  CS2R R158, SRZ ;  /* 0x00000000009e7805 */ /* 0x000fe4000001ff00 */
[----:B------:R-:W-:Y:S02]  /*6020*/  LEA R207, R76, UR49, 0x3 ;  /* 0x000000314ccf7c11 */ /* 0x000fe4000f8e18ff */
[----:B------:R-:W-:Y:S02]  /*6030*/  CS2R R156, SRZ ;  /* 0x00000000009c7805 */ /* 0x000fe4000001ff00 */
[----:B------:R-:W-:Y:S02]  /*6040*/  @P1 LOP3.LUT R0, R0, 0x1, RZ, 0xc0, !PT ;  /* 0x0000000100001812 */ /* 0x000fe400078ec0ff */
[----:B------:R-:W-:Y:S02]  /*6050*/  CS2R R154, SRZ ;  /* 0x00000000009a7805 */ /* 0x000fe4000001ff00 */
[----:B------:R-:W-:Y:S02]  /*6060*/  SHF.L.U32 R2, R183, 0x1f, RZ ;  /* 0x0000001fb7027819 */ /* 0x000fe400000006ff */
[----:B------:R-:W-:Y:S02]  /*6070*/  CS2R R152, SRZ ;  /* 0x0000000000987805 */ /* 0x000fe4000001ff00 */
[----:B------:R-:W-:Y:S02]  /*6080*/  ISETP.NE.U32.OR P6, PT, R0, 0x1, !P1 ;  /* 0x000000010000780c */ /* 0x000fe40004fc5470 */
[----:B------:R-:W-:Y:S02]  /*6090*/  CS2R R150, SRZ ;  /* 0x0000000000967805 */ /* 0x000fe4000001ff00 */
[----:B------:R-:W-:Y:S02]  /*60a0*/  PLOP3.LUT P2, PT, PT, PT, UP1, 0x80, 0x8 ;  /* 0x000000000008781c */ /* 0x000fe40003f4f018 */
[----:B------:R-:W-:Y:S02]  /*60b0*/  CS2R R148, SRZ ;  /* 0x0000000000947805 */ /* 0x000fe4000001ff00 */
[----:B------:R-:W-:Y:S02]  /*60c0*/  SEL R0, RZ, 0xffffffff, P4 ;  /* 0xffffffffff007807 */ /* 0x000fe40002000000 */
[----:B------:R-:W-:Y:S03]  /*60d0*/  P2R R184, PR, RZ, 0x40 ;  /* 0x00000040ffb87803 */ /* 0x000fe60000000000 */
[----:B------:R-:W-:Y:S04]  /*60e0*/  @P6 SHF.L.U32 R4, R180, 0x1f, RZ ;  /* 0x0000001fb4046819 */ /* 0x000fe800000006ff */
[----:B------:R-:W-:Y:S01]  /*60f0*/  @P2 SEL R0, R5, R0, !P3 ;  /* 0x0000000005002207 */ /* 0x000fe20005800000 */
[----:B------:R-:W1:Y:S03]  /*6100*/  @P6 SYNCS.PHASECHK.TRANS64.TRYWAIT P1, [R3+URZ+0x180], R4 ;  /* 0x00018004030065a7 */ /* 0x000e6600080211ff */
[----:B------:R-:W-:Y:S04]  /*6110*/  LOP3.LUT R0, R0, 0x1, RZ, 0xc0, !PT ;  /* 0x0000000100007812 */ /* 0x000fe800078ec0ff */
[----:B------:R-:W-:Y:S04]  /*6120*/  ISETP.NE.U32.AND P5, PT, R0, 0x1, PT ;  /* 0x000000010000780c */ /* 0x000fe80003fa5070 */
[----:B------:R-:W-:Y:S01]  /*6130*/  P2R R209, PR, RZ, 0x20 ;  /* 0x00000020ffd17803 */ /* 0x000fe20000000000 */
[----:B------:R3:W4:Y:S01]  /*6140*/  SYNCS.PHASECHK.TRANS64.TRYWAIT P0, [R207+URZ+0x1d0], R2 ;  /* 0x0001d002cf0075a7 */ /* 0x00072200080011ff */
[----:B-1----:R-:W-:Y:S01]  /*6150*/  @P6 SEL R208, RZ, 0x1, !P1 ;  /* 0x00000001ffd06807 */ /* 0x002fe20004800000 */
[----:B---3--:R-:W-:Y:S06]  /*6160*/  @!P6 BRA `(.L_x_108) ;  /* 0x00000000009ce947 */ /* 0x008fec0003800000 */
[----:B------:R-:W-:Y:S01]  /*6170*/  @P5 IMAD R6, R181, 0x2000, R190 ;  /* 0x00002000b5065824 */ /* 0x000fe200078e02be */
[----:B------:R-:W-:Y:S01]  /*6180*/  ISETP.NE.AND P1, PT, R208, RZ, PT ;  /* 0x000000ffd000720c */ /* 0x000fe20003f25270 */
[----:B------:R-:W-:Y:S01]  /*6190*/  BSSY B0, `(.L_x_109) ;  /* 0x0000010000007945 */ /* 0x000fe20003800000 */
[----:B------:R-:W-:Y:S01]  /*61a0*/  CS2R R150, SRZ ;  /* 0x0000000000967805 */ /* 0x000fe2000001ff00 */
[--C-:B------:R-:W-:Y:S01]  /*61b0*/  @P5 IMAD R7, R191, -0x10, R6.reuse ;  /* 0xfffffff0bf075824 */ /* 0x100fe200078e0206 */
[----:B------:R-:W-:Y:S01]  /*61c0*/  CS2R R148, SRZ ;  /* 0x0000000000947805 */ /* 0x000fe2000001ff00 */
[----:B------:R-:W-:Y:S01]  /*61d0*/  @P5 IMAD R5, R189, -0x10, R6 ;  /* 0xfffffff0bd055824 */ /* 0x000fe200078e0206 */
[----:B------:R-:W-:Y:S01]  /*61e0*/  CS2R R158, SRZ ;  /* 0x00000000009e7805 */ /* 0x000fe2000001ff00 */
[----:B------:R-:W-:Y:S01]  /*61f0*/  @P5 IMAD R4, R188, 0x10, R7 ;  /* 0x00000010bc045824 */ /* 0x000fe200078e0207 */
[----:B------:R-:W-:Y:S02]  /*6200*/  CS2R R156, SRZ ;  /* 0x00000000009c7805 */ /* 0x000fe4000001ff00 */
[----:B------:R-:W-:Y:S02]  /*6210*/  CS2R R154, SRZ ;  /* 0x00000000009a7805 */ /* 0x000fe4000001ff00 */
[----:B------:R-:W-:Y:S02]  /*6220*/  CS2R R152, SRZ ;  /* 0x0000000000987805 */ /* 0x000fe4000001ff00 */
[----:B------:R-:W-:Y:S02]  /*6230*/  CS2R R162, SRZ ;  /* 0x0000000000a27805 */ /* 0x000fe4000001ff00 */
[----:B------:R-:W-:Y:S01]  /*6240*/  CS2R R160, SRZ ;  /* 0x0000000000a07805 */ /* 0x000fe2000001ff00 */
[----:B------:R-:W-:Y:S06]  /*6250*/  @P1 BRA `(.L_x_110) ;  /* 0x00000000000c1947 */ /* 0x000fec0003800000 */
[----:B------:R-:W-:Y:S04]  /*6260*/  SHF.L.U32 R0, R180, 0x1f, RZ ;  /* 0x0000001fb4007819 */ /* 0x000fe800000006ff */
[----:B------:R-:W1:Y:S02]  /*6270*/  SYNCS.PHASECHK.TRANS64.TRYWAIT P1, [R3+URZ+0x180], R0 ;  /* 0x00018000030075a7 */ /* 0x000e6400080211ff */
[----:B-1----:R-:W-:Y:S05]  /*6280*/  @!P1 BRA `(.L_x_111) ;  /* 0x0000003c00009947 */ /* 0x002fea0003800000 */
.L_x_110:
[----:B------:R-:W-:Y:S05]  /*6290*/  BSYNC B0 ;  /* 0x0000000000007941 */ /* 0x000fea0003800000 */
.L_x_109:
[----:B------:R-:W-:Y:S01]  /*62a0*/  ISETP.NE.AND P1, PT, R209, RZ, PT ;  /* 0x000000ffd100720c */ /* 0x000fe20003f25270 */
[----:B-1----:R-:W-:Y:S02]  /*62b0*/  VIADD R3, R3, 0x190 ;  /* 0x0000019003037836 */ /* 0x002fe40000000000 */
[----:B------:R-:W-:Y:S02]  /*62c0*/  IMAD.U32 R0, RZ, RZ, UR37 ;  /* 0x00000025ff007e24 */ /* 0x000fe4000f8e00ff */
[----:B------:R-:W-:Y:S03]  /*62d0*/  VIADD R181, R181, 0x1 ;  /* 0x00000001b5b57836 */ /* 0x000fe60000000000 */
[----:B------:R-:W-:Y:S05]  /*62e0*/  PRMT R0, R0, 0x654, R3 ;  /* 0x0000065400007816 */ /* 0x000fea0000000003 */
[----:B------:R1:W3:Y:S04]  /*62f0*/  @P1 LDS.128 R148, [R6] ;  /* 0x0000000006941984 */ /* 0x0002e80000000c00 */
[----:B------:R1:W1:Y:S04]  /*6300*/  @P1 LDS.128 R156, [R5+0x20] ;  /* 0x00002000059c1984 */ /* 0x0002680000000c00 */
[----:B------:R1:W1:Y:S04]  /*6310*/  @P1 LDS.128 R152, [R7+0x10] ;  /* 0x0000100007981984 */ /* 0x0002680000000c00 */
[----:B------:R1:W1:Y:S01]  /*6320*/  @P1 LDS.128 R160, [R4+0x10] ;  /* 0x0000100004a01984 */ /* 0x0002620000000c00 */
[C---:B------:R-:W-:Y:S01]  /*6330*/  ISETP.NE.AND P1, PT, R181.reuse, 0x2, PT ;  /* 0x00000002b500780c */ /* 0x040fe20003f25270 */
[----:B------:R-:W-:Y:S01]  /*6340*/  @!PT LDS RZ, [RZ] ;  /* 0x00000000fffff984 */ /* 0x000fe20000000800 */
[----:B------:R-:W-:Y:S01]  /*6350*/  @!PT LDS RZ, [RZ] ;  /* 0x00000000fffff984 */ /* 0x000fe20000000800 */
[----:B------:R-:W-:Y:S01]  /*6360*/  @!PT LDS RZ, [RZ] ;  /* 0x00000000fffff984 */ /* 0x000fe20000000800 */
[----:B------:R-:W-:Y:S01]  /*6370*/  @!PT LDS RZ, [RZ] ;  /* 0x00000000fffff984 */ /* 0x000fe20000000800 */
[----:B------:R5:W-:Y:S06]  /*6380*/  MEMBAR.ALL.CTA ;  /* 0x0000000000007992 */ /* 0x000bec0000008000 */
[----:B-----5:R-:W5:Y:S01]  /*6390*/  FENCE.VIEW.ASYNC.S ;  /* 0x00000000000073c6 */ /* 0x020f620000000000 */
[----:B------:R-:W-:Y:S02]  /*63a0*/  SEL R3, RZ, 0x1, P1 ;  /* 0x00000001ff037807 */ /* 0x000fe40000800000 */
[----:B------:R-:W-:Y:S02]  /*63b0*/  SEL R181, R181, RZ, P1 ;  /* 0x000000ffb5b57207 */ /* 0x000fe40000800000 */
[----:B------:R-:W-:Y:S01]  /*63c0*/  LOP3.LUT R180, R180, R3, RZ, 0x3c, !PT ;  /* 0x00000003b4b47212 */ /* 0x000fe200078e3cff */
[----:B-----5:R1:W-:Y:S06]  /*63d0*/  SYNCS.ARRIVE.TRANS64.RED.A1T0 RZ, [R0+URZ], RZ ;  /* 0x000000ff00ff79a7 */ /* 0x0203ec00081004ff */
.L_x_108:
[----:B------:R-:W-:Y:S05]  /*63e0*/  BSYNC B1 ;  /* 0x0000000000017941 */ /* 0x000fea0003800000 */
.L_x_107:
[----:B-1----:R-:W-:Y:S04]  /*63f0*/  SHF.R.U32.HI R0, RZ, 0x15, R80 ;  /* 0x00000015ff007819 */ /* 0x002fe80000011650 */
[----:B------:R-:W-:Y:S01]  /*6400*/  LOP3.LUT P1, RZ, R0, 0x3, R173, 0x48, !PT ;  /* 0x0000000300ff7812 */ /* 0x000fe200078248ad */
[----:B------:R-:W-:Y:S01]  /*6410*/  @!UPT UIADD3 URZ, UPT, UPT, URZ, URZ, URZ ;  /* 0x000000fffffff290 */ /* 0x000fe2000fffe0ff */
[----:B----4-:R-:W-:Y:S11]  /*6420*/  @P0 BRA `(.L_x_112) ;  /* 0x0000000000080947 */ /* 0x010ff60003800000 */
[----:B------:R-:W1:Y:S02]  /*6430*/  SYNCS.PHASECHK.TRANS64.TRYWAIT P0, [R207+URZ+0x1d0], R2 ;  /* 0x0001d002cf0075a7 */ /* 0x000e6400080011ff */
[----:B-1----:R-:W-:Y:S05]  /*6440*/  @!P0 BRA `(.L_x_113) ;  /* 0x0000003800a48947 */ /* 0x002fea0003800000 */
.L_x_112:
[----:B------:R-:W-:Y:S04]  /*6450*/  BSSY.RECONVERGENT B6, `(.L_x_114) ;  /* 0x0000012000067945 */ /* 0x000fe80003800200 */
[----:B------:R-:W-:Y:S05]  /*6460*/  @!P1 BRA `(.L_x_115) ;  /* 0x0000000000409947 */ /* 0x000fea0003800000 */
[----:B------:R-:W4:Y:S01]  /*6470*/  LDCU.64 UR8, c[0x4][0x70] ;  /* 0x01000e00ff0877ac */ /* 0x000f220008000a00 */
[----:B------:R-:W-:Y:S01]  /*6480*/  MOV R3, 0x0 ;  /* 0x0000000000037802 */ /* 0x000fe20000000f00 */
[----:B------:R-:W-:Y:S02]  /*6490*/  HFMA2 R12, -RZ, RZ, 0, 5.9604644775390625e-08 ;  /* 0x00000001ff0c7431 */ /* 0x000fe400000001ff */
[----:B------:R-:W-:Y:S02]  /*64a0*/  IMAD.MOV.U32 R8, RZ, RZ, 0x192 ;  /* 0x00000192ff087424 */ /* 0x000fe400078e00ff */
[----:B------:R-:W-:Y:S01]  /*64b0*/  IMAD.MOV.U32 R13, RZ, RZ, RZ ;  /* 0x000000ffff0d7224 */ /* 0x000fe200078e00ff */
[----:B------:R-:W5:Y:S01]  /*64c0*/  LDCU.64 UR6, c[0x4][0x78] ;  /* 0x01000f00ff0677ac */ /* 0x000f620008000a00 */
[----:B-1----:R-:W1:Y:S01]  /*64d0*/  LDC.64 R2, c[0x4][R3] ;  /* 0x0100000003027b82 */ /* 0x002e620000000a00 */
[----:B------:R-:W2:Y:S01]  /*64e0*/  LDCU.64 UR4, c[0x4][0x10] ;  /* 0x01000200ff0477ac */ /* 0x000ea20008000a00 */
[----:B----4-:R-:W-:Y:S01]  /*64f0*/  MOV R5, UR9 ;  /* 0x0000000900057c02 */ /* 0x010fe20008000f00 */
[----:B------:R-:W-:Y:S01]  /*6500*/  IMAD.U32 R4, RZ, RZ, UR8 ;  /* 0x00000008ff047e24 */ /* 0x000fe2000f8e00ff */
[----:B-----5:R-:W-:Y:S01]  /*6510*/  MOV R7, UR7 ;  /* 0x0000000700077c02 */ /* 0x020fe20008000f00 */
[----:B------:R-:W-:Y:S01]  /*6520*/  IMAD.U32 R6, RZ, RZ, UR6 ;  /* 0x00000006ff067e24 */ /* 0x000fe2000f8e00ff */
[----:B--2---:R-:W-:Y:S01]  /*6530*/  MOV R11, UR5 ;  /* 0x00000005000b7c02 */ /* 0x004fe20008000f00 */
[----:B------:R-:W-:Y:S02]  /*6540*/  IMAD.U32 R10, RZ, RZ, UR4 ;  /* 0x00000004ff0a7e24 */ /* 0x000fe4000f8e00ff */
[----:B------:R-:W-:Y:S07]  /*6550*/  LEPC R20, `(.L_x_115) ;  /* 0x000000001014794e */ /* 0x000fee0000000000 */
[----:B-1-3--:R-:W-:Y:S05]  /*6560*/  CALL.ABS.NOINC R2 ;  /* 0x0000000002007343 */ /* 0x00afea0003c00000 */
.L_x_115:
[----:B------:R-:W-:Y:S05]  /*6570*/  BSYNC.RECONVERGENT B6 ;  /* 0x0000000000067941 */ /* 0x000fea0003800200 */
.L_x_114:
[-C--:B---3--:R-:W-:Y:S01]  /*6580*/  F2FP.F16.E5M2.UNPACK_B R83, R148.reuse ;  /* 0x00000094ff53723e */ /* 0x088fe200020004ff */
[----:B------:R-:W-:Y:S05]  /*6590*/  WARPSYNC.ALL ;  /* 0x0000000000007948 */ /* 0x000fea0003800000 */
[----:B------:R-:W-:Y:S01]  /*65a0*/  R2UR UR4, R80 ;  /* 0x00000000500472ca */ /* 0x000fe200000e0000 */
[--C-:B------:R-:W-:Y:S01]  /*65b0*/  HADD2.F32 R82, -RZ, R83.reuse.H0_H0 ;  /* 0x20000053ff527230 */ /* 0x100fe20000004100 */
[----:B------:R-:W-:Y:S01]  /*65c0*/  F2FP.F16.E5M2.UNPACK_B R85, R148.H1 ;  /* 0x00000094ff55723e */ /* 0x000fe200030004ff */
[----:B------:R-:W-:Y:S01]  /*65d0*/  HADD2.F32 R83, -RZ, R83.H1_H1 ;  /* 0x30000053ff537230 */ /* 0x000fe20000004100 */
[-C--:B------:R-:W-:Y:S01]  /*65e0*/  F2FP.F16.E5M2.UNPACK_B R87, R149.reuse ;  /* 0x00000095ff57723e */ /* 0x080fe200020004ff */
[----:B------:R-:W-:Y:S01]  /*65f0*/  BSSY.RECONVERGENT B0, `(.L_x_116) ;  /* 0x000011d000007945 */ /* 0x000fe20003800200 */
[----:B------:R-:W-:Y:S01]  /*6600*/  F2FP.F16.E5M2.UNPACK_B R89, R149.H1 ;  /* 0x00000095ff59723e */ /* 0x000fe200030004ff */
[----:B------:R-:W-:Y:S01]  /*6610*/  HADD2.F32 R84, -RZ, R85.H0_H0 ;  /* 0x20000055ff547230 */ /* 0x000fe20000004100 */
[-C--:B------:R-:W-:Y:S01]  /*6620*/  F2FP.F16.E5M2.UNPACK_B R91, R150.reuse ;  /* 0x00000096ff5b723e */ /* 0x080fe200020004ff */
[----:B------:R-:W-:Y:S01]  /*6630*/  HADD2.F32 R88, -RZ, R87.H1_H1 ;  /* 0x30000057ff587230 */ /* 0x000fe20000004100 */
[----:B------:R-:W-:Y:S01]  /*6640*/  F2FP.F16.E5M2.UNPACK_B R93, R150.H1 ;  /* 0x00000096ff5d723e */ /* 0x000fe200030004ff */
[----:B------:R-:W-:Y:S01]  /*6650*/  HADD2.F32 R86, -RZ, R85.H1_H1 ;  /* 0x30000055ff567230 */ /* 0x000fe20000004100 */
[-C--:B------:R-:W-:Y:S01]  /*6660*/  F2FP.F16.E5M2.UNPACK_B R95, R151.reuse ;  /* 0x00000097ff5f723e */ /* 0x080fe200020004ff */
[----:B------:R-:W2:Y:S01]  /*6670*/  LDTM.x64 R4, tmem[UR4] ;  /* 0x00000004000479ee */ /* 0x000ea20008340000 */
[----:B------:R-:W-:Y:S01]  /*6680*/  F2FP.F16.E5M2.UNPACK_B R97, R151.H1 ;  /* 0x00000097ff61723e */ /* 0x000fe200030004ff */
[----:B------:R-:W-:Y:S01]  /*6690*/  HADD2.F32 R85, -RZ, R87.H0_H0 ;  /* 0x20000057ff557230 */ /* 0x000fe20000004100 */
[-C--:B------:R-:W-:Y:S01]  /*66a0*/  F2FP.F16.E5M2.UNPACK_B R99, R152.reuse ;  /* 0x00000098ff63723e */ /* 0x080fe200020004ff */
[----:B------:R-:W-:Y:S01]  /*66b0*/  HADD2.F32 R87, -RZ, R89.H0_H0 ;  /* 0x20000059ff577230 */ /* 0x000fe20000004100 */
[----:B------:R-:W-:Y:S01]  /*66c0*/  F2FP.F16.E5M2.UNPACK_B R101, R152.H1 ;  /* 0x00000098ff65723e */ /* 0x000fe200030004ff */
[----:B------:R-:W-:Y:S01]  /*66d0*/  HADD2.F32 R92, -RZ, R91.H1_H1 ;  /* 0x3000005bff5c7230 */ /* 0x000fe20000004100 */
[----:B------:R-:W-:Y:S01]  /*66e0*/  ISETP.NE.AND P6, PT, R184, RZ, PT ;  /* 0x000000ffb800720c */ /* 0x000fe20003fc5270 */
[----:B------:R-:W-:Y:S01]  /*66f0*/  HADD2.F32 R96, -RZ, R95.H1_H1 ;  /* 0x3000005fff607230 */ /* 0x000fe20000004100 */
[----:B------:R-:W-:Y:S01]  /*6700*/  SHF.L.U32 R211, R176, 0x4, RZ ;  /* 0x00000004b0d37819 */ /* 0x000fe200000006ff */
[----:B------:R-:W-:Y:S01]  /*6710*/  HADD2.F32 R100, -RZ, R99.H1_H1 ;  /* 0x30000063ff647230 */ /* 0x000fe20000004100 */
[----:B------:R-:W-:Y:S01]  /*6720*/  SHF.L.U32 R219, R175, 0x4, RZ ;  /* 0x00000004afdb7819 */ /* 0x000fe200000006ff */
[----:B------:R-:W-:Y:S01]  /*6730*/  HADD2.F32 R90, -RZ, R89.H1_H1 ;  /* 0x30000059ff5a7230 */ /* 0x000fe20000004100 */
[C---:B------:R-:W-:Y:S01]  /*6740*/  IADD3 R204, PT, PT, R190.reuse, R211, RZ ;  /* 0x000000d3becc7210 */ /* 0x040fe20007ffe0ff */
[----:B------:R-:W-:Y:S01]  /*6750*/  HADD2.F32 R89, -RZ, R91.H0_H0 ;  /* 0x2000005bff597230 */ /* 0x000fe20000004100 */
[----:B------:R-:W-:Y:S01]  /*6760*/  IADD3 R206, PT, PT, R190, R219, RZ ;  /* 0x000000dbbece7210 */ /* 0x000fe20007ffe0ff */
[--C-:B------:R-:W-:Y:S01]  /*6770*/  HADD2.F32 R91, -RZ, R93.reuse.H0_H0 ;  /* 0x2000005dff5b7230 */ /* 0x100fe20000004100 */
[----:B------:R-:W-:Y:S01]  /*6780*/  SHF.L.U32 R217, R188, 0x4, RZ ;  /* 0x00000004bcd97819 */ /* 0x000fe200000006ff */
[----:B------:R-:W-:Y:S01]  /*6790*/  HADD2.F32 R94, -RZ, R93.H1_H1 ;  /* 0x3000005dff5e7230 */ /* 0x000fe20000004100 */
[-C--:B------:R-:W-:Y:S01]  /*67a0*/  F2FP.F16.E5M2.UNPACK_B R103, R153.reuse ;  /* 0x00000099ff67723e */ /* 0x080fe200020004ff */
[----:B------:R-:W-:Y:S01]  /*67b0*/  HADD2.F32 R93, -RZ, R95.H0_H0 ;  /* 0x2000005fff5d7230 */ /* 0x000fe20000004100 */
[----:B------:R-:W-:Y:S01]  /*67c0*/  IADD3 R205, PT, PT, R217, R204, RZ ;  /* 0x000000ccd9cd7210 */ /* 0x000fe20007ffe0ff */
[----:B------:R-:W-:Y:S01]  /*67d0*/  HADD2.F32 R95, -RZ, R97.H0_H0 ;  /* 0x20000061ff5f7230 */ /* 0x000fe20000004100 */
[----:B------:R-:W-:Y:S01]  /*67e0*/  F2FP.F16.E5M2.UNPACK_B R105, R153.H1 ;  /* 0x00000099ff69723e */ /* 0x000fe200030004ff */
[C---:B--2---:R-:W-:Y:S01]  /*67f0*/  FMUL R0, R78.reuse, R4 ;  /* 0x000000044e007220 */ /* 0x044fe20000400000 */
[C---:B-1----:R-:W-:Y:S01]  /*6800*/  FMUL R2, R78.reuse, R5 ;  /* 0x000000054e027220 */ /* 0x042fe20000400000 */
[C---:B------:R-:W-:Y:S01]  /*6810*/  FMUL R4, R78.reuse, R8 ;  /* 0x000000084e047220 */ /* 0x040fe20000400000 */
[C---:B------:R-:W-:Y:S01]  /*6820*/  FMUL R5, R78.reuse, R9 ;  /* 0x000000094e057220 */ /* 0x040fe20000400000 */
[C---:B------:R-:W-:Y:S01]  /*6830*/  FFMA R0, R81.reuse, R82, R0 ;  /* 0x0000005251007223 */ /* 0x040fe20000000000 */
[C---:B------:R-:W-:Y:S01]  /*6840*/  FFMA R2, R81.reuse, R83, R2 ;  /* 0x0000005351027223 */ /* 0x040fe20000000002 */
[C---:B------:R-:W-:Y:S01]  /*6850*/  FMUL R8, R78.reuse, R12 ;  /* 0x0000000c4e087220 */ /* 0x040fe20000400000 */
[C---:B------:R-:W-:Y:S01]  /*6860*/  FMUL R9, R78.reuse, R13 ;  /* 0x0000000d4e097220 */ /* 0x040fe20000400000 */
[C---:B------:R-:W-:Y:S01]  /*6870*/  FMUL R12, R78.reuse, R16 ;  /* 0x000000104e0c7220 */ /* 0x040fe20000400000 */
[C---:B------:R-:W-:Y:S01]  /*6880*/  FMUL R13, R78.reuse, R17 ;  /* 0x000000114e0d7220 */ /* 0x040fe20000400000 */
[C---:B------:R-:W-:Y:S01]  /*6890*/  FMUL R16, R78.reuse, R20 ;  /* 0x000000144e107220 */ /* 0x040fe20000400000 */
[C---:B------:R-:W-:Y:S01]  /*68a0*/  FMUL R17, R78.reuse, R21 ;  /* 0x000000154e117220 */ /* 0x040fe20000400000 */
[----:B------:R-:W-:Y:S02]  /*68b0*/  HADD2.F32 R104, -RZ, R103.H1_H1 ;  /* 0x30000067ff687230 */ /* 0x000fe40000004100 */
[C---:B------:R-:W-:Y:S01]  /*68c0*/  FMUL R20, R78.reuse, R24 ;  /* 0x000000184e147220 */ /* 0x040fe20000400000 */
[C---:B------:R-:W-:Y:S01]  /*68d0*/  FMUL R21, R78.reuse, R25 ;  /* 0x000000194e157220 */ /* 0x040fe20000400000 */
[C---:B------:R-:W-:Y:S01]  /*68e0*/  FMUL R24, R78.reuse, R28 ;  /* 0x0000001c4e187220 */ /* 0x040fe20000400000 */
[C---:B------:R-:W-:Y:S01]  /*68f0*/  FMUL R25, R78.reuse, R29 ;  /* 0x0000001d4e197220 */ /* 0x040fe20000400000 */
[C---:B------:R-:W-:Y:S01]  /*6900*/  FMUL R28, R78.reuse, R32 ;  /* 0x000000204e1c7220 */ /* 0x040fe20000400000 */
[C---:B------:R-:W-:Y:S01]  /*6910*/  FMUL R29, R78.reuse, R33 ;  /* 0x000000214e1d7220 */ /* 0x040fe20000400000 */
[C---:B------:R-:W-:Y:S01]  /*6920*/  FMUL R32, R78.reuse, R36 ;  /* 0x000000244e207220 */ /* 0x040fe20000400000 */
[----:B------:R-:W-:Y:S01]  /*6930*/  F2FP.F16.E5M2.UNPACK_B R107, R154 ;  /* 0x0000009aff6b723e */ /* 0x000fe200020004ff */
[C---:B------:R-:W-:Y:S01]  /*6940*/  FMUL R33, R78.reuse, R37 ;  /* 0x000000254e217220 */ /* 0x040fe20000400000 */
[C---:B------:R-:W-:Y:S01]  /*6950*/  FMUL R36, R78.reuse, R40 ;  /* 0x000000284e247220 */ /* 0x040fe20000400000 */
[----:B------:R-:W-:Y:S01]  /*6960*/  F2FP.F16.E5M2.UNPACK_B R109, R154.H1 ;  /* 0x0000009aff6d723e */ /* 0x000fe200030004ff */
[C---:B------:R-:W-:Y:S01]  /*6970*/  FMUL R37, R78.reuse, R41 ;  /* 0x000000294e257220 */ /* 0x040fe20000400000 */
[----:B------:R-:W-:Y:S02]  /*6980*/  HADD2.F32 R108, -RZ, R107.H1_H1 ;  /* 0x3000006bff6c7230 */ /* 0x000fe40000004100 */
        /* <DEDUP_REMOVED lines=26> */
[C---:B------:R-:W-:Y:S01]  /*6b30*/  FFMA R3, R81.reuse, R84, R3 ;  /* 0x0000005451037223 */ /* 0x040fe20000000003 */
[C---:B------:R-:W-:Y:S01]  /*6b40*/  FFMA R7, R81.reuse, R86, R7 ;  /* 0x0000005651077223 */ /* 0x040fe20000000007 */
[----:B------:R-:W-:Y:S01]  /*6b50*/  F2FP.F16.E5M2.UNPACK_B R127, R159 ;  /* 0x0000009fff7f723e */ /* 0x000fe200020004ff */
[C---:B------:R-:W-:Y:S01]  /*6b60*/  FFMA R4, R81.reuse, R85, R4 ;  /* 0x0000005551047223 */ /* 0x040fe20000000004 */
[C---:B------:R-:W-:Y:S01]  /*6b70*/  FFMA R5, R81.reuse, R88, R5 ;  /* 0x0000005851057223 */ /* 0x040fe20000000005 */
[----:B------:R-:W-:Y:S01]  /*6b80*/  F2FP.F16.E5M2.UNPACK_B R129, R159.H1 ;  /* 0x0000009fff81723e */ /* 0x000fe200030004ff */
[----:B------:R-:W-:Y:S01]  /*6b90*/  FFMA R6, R81, R87, R6 ;  /* 0x0000005751067223 */ /* 0x000fe20000000006 */
[----:B------:R-:W-:Y:S01]  /*6ba0*/  F2FP.SATFINITE.E5M2.F32.PACK_AB_MERGE_C R185, R7, R3, RZ ;  /* 0x0000000307b9723e */ /* 0x000fe200048060ff */
[----:B------:R-:W-:Y:S02]  /*6bb0*/  HADD2.F32 R124, -RZ, R123.H1_H1 ;  /* 0x3000007bff7c7230 */ /* 0x000fe40000004100 */
[----:B------:R-:W-:Y:S01]  /*6bc0*/  FMUL R11, R78, R11 ;  /* 0x0000000b4e0b7220 */ /* 0x000fe20000400000 */
[----:B------:R-:W-:Y:S01]  /*6bd0*/  HADD2.F32 R128, -RZ, R127.H1_H1 ;  /* 0x3000007fff807230 */ /* 0x000fe20000004100 */
[----:B------:R-:W-:Y:S01]  /*6be0*/  F2FP.SATFINITE.E5M2.F32.PACK_AB_MERGE_C R184, R2, R0, R185 ;  /* 0x0000000002b8723e */ /* 0x000fe200048060b9 */
[C---:B------:R-:W-:Y:S01]  /*6bf0*/  FMUL R10, R78.reuse, R14 ;  /* 0x0000000e4e0a7220 */ /* 0x040fe20000400000 */
[C---:B------:R-:W-:Y:S01]  /*6c00*/  FFMA R11, R81.reuse, R90, R11 ;  /* 0x0000005a510b7223 */ /* 0x040fe2000000000b */
[C---:B------:R-:W-:Y:S01]  /*6c10*/  FFMA R8, R81.reuse, R89, R8 ;  /* 0x0000005951087223 */ /* 0x040fe20000000008 */
[----:B------:R-:W-:Y:S01]  /*6c20*/  FFMA R9, R81, R92, R9 ;  /* 0x0000005c51097223 */ /* 0x000fe20000000009 */
[----:B------:R-:W-:Y:S01]  /*6c30*/  F2FP.F16.E5M2.UNPACK_B R131, R160 ;  /* 0x000000a0ff83723e */ /* 0x000fe200020004ff */
[----:B------:R-:W-:Y:S01]  /*6c40*/  HADD2.F32 R98, -RZ, R97.H1_H1 ;  /* 0x30000061ff627230 */ /* 0x000fe20000004100 */
[----:B------:R-:W-:Y:S01]  /*6c50*/  F2FP.SATFINITE.E5M2.F32.PACK_AB_MERGE_C R186, R11, R6, RZ ;  /* 0x000000060bba723e */ /* 0x000fe200048060ff */
[----:B------:R-:W-:Y:S01]  /*6c60*/  FFMA R10, R81, R91, R10 ;  /* 0x0000005b510a7223 */ /* 0x000fe2000000000a */
[----:B------:R-:W-:Y:S02]  /*6c70*/  HADD2.F32 R97, -RZ, R99.H0_H0 ;  /* 0x20000063ff617230 */ /* 0x000fe40000004100 */
[C---:B------:R-:W-:Y:S01]  /*6c80*/  FMUL R15, R78.reuse, R15 ;  /* 0x0000000f4e0f7220 */ /* 0x040fe20000400000 */
[----:B------:R-:W-:Y:S01]  /*6c90*/  F2FP.SATFINITE.E5M2.F32.PACK_AB_MERGE_C R185, R5, R4, R186 ;  /* 0x0000000405b9723e */ /* 0x000fe200048060ba */
[----:B------:R-:W-:Y:S02]  /*6ca0*/  HADD2.F32 R132, -RZ, R131.H1_H1 ;  /* 0x30000083ff847230 */ /* 0x000fe40000004100 */
[C---:B------:R-:W-:Y:S01]  /*6cb0*/  FMUL R14, R78.reuse, R18 ;  /* 0x000000124e0e7220 */ /* 0x040fe20000400000 */
[C---:B------:R-:W-:Y:S01]  /*6cc0*/  FFMA R15, R81.reuse, R94, R15 ;  /* 0x0000005e510f7223 */ /* 0x040fe2000000000f */
[C---:B------:R-:W-:Y:S01]  /*6cd0*/  FFMA R12, R81.reuse, R93, R12 ;  /* 0x0000005d510c7223 */ /* 0x040fe2000000000c */
[----:B------:R-:W-:Y:S01]  /*6ce0*/  FFMA R13, R81, R96, R13 ;  /* 0x00000060510d7223 */ /* 0x000fe2000000000d */
[----:B------:R-:W-:Y:S01]  /*6cf0*/  F2FP.F16.E5M2.UNPACK_B R133, R160.H1 ;  /* 0x000000a0ff85723e */ /* 0x000fe200030004ff */
[--C-:B------:R-:W-:Y:S01]  /*6d00*/  HADD2.F32 R99, -RZ, R101.reuse.H0_H0 ;  /* 0x20000065ff637230 */ /* 0x100fe20000004100 */
[----:B------:R-:W-:Y:S01]  /*6d10*/  F2FP.SATFINITE.E5M2.F32.PACK_AB_MERGE_C R186, R15, R10, RZ ;  /* 0x0000000a0fba723e */ /* 0x000fe200048060ff */
[----:B------:R-:W-:Y:S01]  /*6d20*/  FFMA R14, R81, R95, R14 ;  /* 0x0000005f510e7223 */ /* 0x000fe2000000000e */
[C---:B------:R-:W-:Y:S01]  /*6d30*/  FMUL R19, R78.reuse, R19 ;  /* 0x000000134e137220 */ /* 0x040fe20000400000 */
[----:B------:R-:W-:Y:S01]  /*6d40*/  HADD2.F32 R102, -RZ, R101.H1_H1 ;  /* 0x30000065ff667230 */ /* 0x000fe20000004100 */
[----:B------:R-:W-:Y:S01]  /*6d50*/  F2FP.SATFINITE.E5M2.F32.PACK_AB_MERGE_C R186, R9, R8, R186 ;  /* 0x0000000809ba723e */ /* 0x000fe200048060ba */
[----:B------:R-:W-:Y:S02]  /*6d60*/  HADD2.F32 R101, -RZ, R103.H0_H0 ;  /* 0x20000067ff657230 */ /* 0x000fe40000004100 */
[C---:B------:R-:W-:Y:S01]  /*6d70*/  FFMA R19, R81.reuse, R98, R19 ;  /* 0x0000006251137223 */ /* 0x040fe20000000013 */
[C---:B------:R-:W-:Y:S01]  /*6d80*/  FFMA R16, R81.reuse, R97, R16 ;  /* 0x0000006151107223 */ /* 0x040fe20000000010 */
[----:B------:R-:W-:Y:S01]  /*6d90*/  FFMA R17, R81, R100, R17 ;  /* 0x0000006451117223 */ /* 0x000fe20000000011 */
[C---:B------:R-:W-:Y:S01]  /*6da0*/  FMUL R18, R78.reuse, R22 ;  /* 0x000000164e127220 */ /* 0x040fe20000400000 */
[----:B------:R-:W-:Y:S01]  /*6db0*/  F2FP.F16.E5M2.UNPACK_B R135, R161 ;  /* 0x000000a1ff87723e */ /* 0x000fe200020004ff */
        /* <DEDUP_REMOVED lines=10> */
[----:B------:R1:W-:Y:S01]  /*6e60*/  STS.128 [R172+UR49+0x4400], R184 ;  /* 0x004400b8ac007988 */ /* 0x0003e20008000c31 */
[----:B------:R-:W-:Y:S01]  /*6e70*/  HADD2.F32 R136, -RZ, R135.H1_H1 ;  /* 0x30000087ff887230 */ /* 0x000fe20000004100 */
[----:B------:R-:W-:Y:S01]  /*6e80*/  F2FP.SATFINITE.E5M2.F32.PACK_AB_MERGE_C R196, R23, R18, RZ ;  /* 0x0000001217c4723e */ /* 0x000fe200048060ff */
[C---:B------:R-:W-:Y:S01]  /*6e90*/  FMUL R22, R78.reuse, R26 ;  /* 0x0000001a4e167220 */ /* 0x040fe20000400000 */
[C---:B------:R-:W-:Y:S01]  /*6ea0*/  FMUL R27, R78.reuse, R27 ;  /* 0x0000001b4e1b7220 */ /* 0x040fe20000400000 */
[--C-:B------:R-:W-:Y:S01]  /*6eb0*/  HADD2.F32 R107, -RZ, R109.reuse.H0_H0 ;  /* 0x2000006dff6b7230 */ /* 0x100fe20000004100 */
[----:B------:R-:W-:Y:S01]  /*6ec0*/  F2FP.SATFINITE.E5M2.F32.PACK_AB_MERGE_C R196, R17, R16, R196 ;  /* 0x0000001011c4723e */ /* 0x000fe200048060c4 */
[C---:B------:R-:W-:Y:S01]  /*6ed0*/  FFMA R22, R81.reuse, R103, R22 ;  /* 0x0000006751167223 */ /* 0x040fe20000000016 */
[C---:B------:R-:W-:Y:S01]  /*6ee0*/  FFMA R27, R81.reuse, R106, R27 ;  /* 0x0000006a511b7223 */ /* 0x040fe2000000001b */
[C---:B------:R-:W-:Y:S01]  /*6ef0*/  FFMA R24, R81.reuse, R105, R24 ;  /* 0x0000006951187223 */ /* 0x040fe20000000018 */
[----:B------:R-:W-:Y:S01]  /*6f00*/  F2FP.F16.E5M2.UNPACK_B R137, R161.H1 ;  /* 0x000000a1ff89723e */ /* 0x000fe200030004ff */
[----:B------:R-:W-:Y:S02]  /*6f10*/  HADD2.F32 R110, -RZ, R109.H1_H1 ;  /* 0x3000006dff6e7230 */ /* 0x000fe40000004100 */
[----:B------:R-:W-:Y:S01]  /*6f20*/  FFMA R25, R81, R108, R25 ;  /* 0x0000006c51197223 */ /* 0x000fe20000000019 */
[----:B------:R-:W-:Y:S01]  /*6f30*/  F2FP.SATFINITE.E5M2.F32.PACK_AB_MERGE_C R197, R27, R22, RZ ;  /* 0x000000161bc5723e */ /* 0x000fe200048060ff */
[----:B------:R-:W-:Y:S02]  /*6f40*/  HADD2.F32 R109, -RZ, R111.H0_H0 ;  /* 0x2000006fff6d7230 */ /* 0x000fe40000004100 */
[C---:B------:R-:W-:Y:S01]  /*6f50*/  FMUL R26, R78.reuse, R30 ;  /* 0x0000001e4e1a7220 */ /* 0x040fe20000400000 */
[C---:B------:R-:W-:Y:S01]  /*6f60*/  FMUL R31, R78.reuse, R31 ;  /* 0x0000001f4e1f7220 */ /* 0x040fe20000400000 */
[--C-:B------:R-:W-:Y:S01]  /*6f70*/  HADD2.F32 R111, -RZ, R113.reuse.H0_H0 ;  /* 0x20000071ff6f7230 */ /* 0x100fe20000004100 */
[----:B------:R-:W-:Y:S01]  /*6f80*/  F2FP.SATFINITE.E5M2.F32.PACK_AB_MERGE_C R197, R21, R20, R197 ;  /* 0x0000001415c5723e */ /* 0x000fe200048060c5 */
[C---:B------:R-:W-:Y:S01]  /*6f90*/  FFMA R26, R81.reuse, R107, R26 ;  /* 0x0000006b511a7223 */ /* 0x040fe2000000001a */
[C---:B------:R-:W-:Y:S01]  /*6fa0*/  FFMA R31, R81.reuse, R110, R31 ;  /* 0x0000006e511f7223 */ /* 0x040fe2000000001f */
[C---:B------:R-:W-:Y:S01]  /*6fb0*/  FFMA R28, R81.reuse, R109, R28 ;  /* 0x0000006d511c7223 */ /* 0x040fe2000000001c */
[----:B------:R-:W-:Y:S01]  /*6fc0*/  F2FP.F16.E5M2.UNPACK_B R139, R162 ;  /* 0x000000a2ff8b723e */ /* 0x000fe200020004ff */
[----:B------:R-:W-:Y:S02]  /*6fd0*/  HADD2.F32 R114, -RZ, R113.H1_H1 ;  /* 0x30000071ff727230 */ /* 0x000fe40000004100 */
[----:B------:R-:W-:Y:S01]  /*6fe0*/  FFMA R29, R81, R112, R29 ;  /* 0x00000070511d7223 */ /* 0x000fe2000000001d */
[----:B------:R-:W-:Y:S01]  /*6ff0*/  F2FP.SATFINITE.E5M2.F32.PACK_AB_MERGE_C R198, R31, R26, RZ ;  /* 0x0000001a1fc6723e */ /* 0x000fe200048060ff */
[----:B------:R-:W-:Y:S02]  /*7000*/  HADD2.F32 R113, -RZ, R115.H0_H0 ;  /* 0x20000073ff717230 */ /* 0x000fe40000004100 */
[C---:B------:R-:W-:Y:S01]  /*7010*/  FMUL R30, R78.reuse, R34 ;  /* 0x000000224e1e7220 */ /* 0x040fe20000400000 */
[----:B------:R-:W-:Y:S01]  /*7020*/  HADD2.F32 R140, -RZ, R139.H1_H1 ;  /* 0x3000008bff8c7230 */ /* 0x000fe20000004100 */
[----:B------:R-:W-:Y:S01]  /*7030*/  F2FP.SATFINITE.E5M2.F32.PACK_AB_MERGE_C R198, R25, R24, R198 ;  /* 0x0000001819c6723e */ /* 0x000fe200048060c6 */
[C---:B------:R-:W-:Y:S01]  /*7040*/  FMUL R35, R78.reuse, R35 ;  /* 0x000000234e237220 */ /* 0x040fe20000400000 */
[--C-:B------:R-:W-:Y:S02]  /*7050*/  HADD2.F32 R115, -RZ, R117.reuse.H0_H0 ;  /* 0x20000075ff737230 */ /* 0x100fe40000004100 */
[C---:B------:R-:W-:Y:S01]  /*7060*/  FFMA R30, R81.reuse, R111, R30 ;  /* 0x0000006f511e7223 */ /* 0x040fe2000000001e */
[----:B------:R-:W-:Y:S02]  /*7070*/  HADD2.F32 R118, -RZ, R117.H1_H1 ;  /* 0x30000075ff767230 */ /* 0x000fe40000004100 */
[C---:B------:R-:W-:Y:S01]  /*7080*/  FFMA R35, R81.reuse, R114, R35 ;  /* 0x0000007251237223 */ /* 0x040fe20000000023 */
[C---:B------:R-:W-:Y:S01]  /*7090*/  FFMA R32, R81.reuse, R113, R32 ;  /* 0x0000007151207223 */ /* 0x040fe20000000020 */
[----:B------:R-:W-:Y:S01]  /*70a0*/  F2FP.F16.E5M2.UNPACK_B R141, R162.H1 ;  /* 0x000000a2ff8d723e */ /* 0x000fe200030004ff */
[----:B------:R-:W-:Y:S01]  /*70b0*/  FFMA R33, R81, R116, R33 ;  /* 0x0000007451217223 */ /* 0x000fe20000000021 */
[----:B------:R-:W-:Y:S01]  /*70c0*/  HADD2.F32 R117, -RZ, R119.H0_H0 ;  /* 0x20000077ff757230 */ /* 0x000fe20000004100 */
        /* <DEDUP_REMOVED lines=9> */
[----:B------:R1:W-:Y:S01]  /*7160*/  STS.128 [R204+0x4010], R196 ;  /* 0x004010c4cc007388 */ /* 0x0003e20000000c00 */
[----:B------:R-:W-:Y:S01]  /*7170*/  FFMA R37, R81, R120, R37 ;  /* 0x0000007851257223 */ /* 0x000fe20000000025 */
[----:B------:R-:W-:Y:S01]  /*7180*/  F2FP.SATFINITE.E5M2.F32.PACK_AB_MERGE_C R200, R39, R34, RZ ;  /* 0x0000002227c8723e */ /* 0x000fe200048060ff */
[----:B------:R-:W-:Y:S02]  /*7190*/  HADD2.F32 R122, -RZ, R121.H1_H1 ;  /* 0x30000079ff7a7230 */ /* 0x000fe40000004100 */
[C---:B------:R-:W-:Y:S01]  /*71a0*/  FMUL R38, R78.reuse, R42 ;  /* 0x0000002a4e267220 */ /* 0x040fe20000400000 */
[----:B------:R-:W-:Y:S01]  /*71b0*/  HADD2.F32 R121, -RZ, R123.H0_H0 ;  /* 0x2000007bff797230 */ /* 0x000fe20000004100 */
[----:B------:R-:W-:Y:S01]  /*71c0*/  F2FP.SATFINITE.E5M2.F32.PACK_AB_MERGE_C R200, R33, R32, R200 ;  /* 0x0000002021c8723e */ /* 0x000fe200048060c8 */
[----:B------:R-:W-:Y:S02]  /*71d0*/  HADD2.F32 R144, -RZ, R143.H1_H1 ;  /* 0x3000008fff907230 */ /* 0x000fe40000004100 */
[C---:B------:R-:W-:Y:S01]  /*71e0*/  FFMA R38, R81.reuse, R119, R38 ;  /* 0x0000007751267223 */ /* 0x040fe20000000026 */
[C---:B------:R-:W-:Y:S01]  /*71f0*/  FMUL R43, R78.reuse, R43 ;  /* 0x0000002b4e2b7220 */ /* 0x040fe20000400000 */
[--C-:B------:R-:W-:Y:S02]  /*7200*/  HADD2.F32 R123, -RZ, R125.reuse.H0_H0 ;  /* 0x2000007dff7b7230 */ /* 0x100fe40000004100 */
[C---:B------:R-:W-:Y:S01]  /*7210*/  FMUL R42, R78.reuse, R46 ;  /* 0x0000002e4e2a7220 */ /* 0x040fe20000400000 */
[----:B------:R-:W-:Y:S02]  /*7220*/  HADD2.F32 R126, -RZ, R125.H1_H1 ;  /* 0x3000007dff7e7230 */ /* 0x000fe40000004100 */
[C---:B------:R-:W-:Y:S01]  /*7230*/  FFMA R43, R81.reuse, R122, R43 ;  /* 0x0000007a512b7223 */ /* 0x040fe2000000002b */
[----:B------:R-:W-:Y:S01]  /*7240*/  F2FP.F16.E5M2.UNPACK_B R145, R163.H1 ;  /* 0x000000a3ff91723e */ /* 0x000fe200030004ff */
[C---:B------:R-:W-:Y:S01]  /*7250*/  FFMA R40, R81.reuse, R121, R40 ;  /* 0x0000007951287223 */ /* 0x040fe20000000028 */
[----:B------:R-:W-:Y:S01]  /*7260*/  FFMA R41, R81, R124, R41 ;  /* 0x0000007c51297223 */ /* 0x000fe20000000029 */
[----:B------:R-:W-:Y:S01]  /*7270*/  ISETP.NE.AND P0, PT, R193, RZ, PT ;  /* 0x000000ffc100720c */ /* 0x000fe20003f05270 */
[----:B------:R-:W-:Y:S01]  /*7280*/  HADD2.F32 R125, -RZ, R127.H0_H0 ;  /* 0x2000007fff7d7230 */ /* 0x000fe20000004100 */
[----:B------:R-:W-:Y:S01]  /*7290*/  F2FP.SATFINITE.E5M2.F32.PACK_AB_MERGE_C R201, R43, R38, RZ ;  /* 0x000000262bc9723e */ /* 0x000fe200048060ff */
[----:B------:R-:W-:Y:S01]  /*72a0*/  FFMA R42, R81, R123, R42 ;  /* 0x0000007b512a7223 */ /* 0x000fe2000000002a */
[C---:B------:R-:W-:Y:S01]  /*72b0*/  FMUL R47, R78.reuse, R47 ;  /* 0x0000002f4e2f7220 */ /* 0x040fe20000400000 */
[--C-:B------:R-:W-:Y:S01]  /*72c0*/  HADD2.F32 R127, -RZ, R129.reuse.H0_H0 ;  /* 0x20000081ff7f7230 */ /* 0x100fe20000004100 */
[----:B------:R-:W-:Y:S01]  /*72d0*/  F2FP.SATFINITE.E5M2.F32.PACK_AB_MERGE_C R201, R37, R36, R201 ;  /* 0x0000002425c9723e */ /* 0x000fe200048060c9 */
[----:B------:R-:W-:Y:S02]  /*72e0*/  HADD2.F32 R130, -RZ, R129.H1_H1 ;  /* 0x30000081ff827230 */ /* 0x000fe40000004100 */
[C---:B------:R-:W-:Y:S01]  /*72f0*/  FFMA R47, R81.reuse, R126, R47 ;  /* 0x0000007e512f7223 */ /* 0x040fe2000000002f */
[C---:B------:R-:W-:Y:S01]  /*7300*/  FFMA R44, R81.reuse, R125, R44 ;  /* 0x0000007d512c7223 */ /* 0x040fe2000000002c */
[C---:B------:R-:W-:Y:S01]  /*7310*/  FFMA R45, R81.reuse, R128, R45 ;  /* 0x00000080512d7223 */ /* 0x040fe2000000002d */
[----:B------:R-:W-:Y:S02]  /*7320*/  HADD2.F32 R129, -RZ, R131.H0_H0 ;  /* 0x20000083ff817230 */ /* 0x000fe40000004100 */
[C---:B------:R-:W-:Y:S01]  /*7330*/  FMUL R46, R78.reuse, R50 ;  /* 0x000000324e2e7220 */ /* 0x040fe20000400000 */
[C---:B------:R-:W-:Y:S01]  /*7340*/  FMUL R51, R78.reuse, R51 ;  /* 0x000000334e337220 */ /* 0x040fe20000400000 */
[--C-:B------:R-:W-:Y:S02]  /*7350*/  HADD2.F32 R131, -RZ, R133.reuse.H0_H0 ;  /* 0x20000085ff837230 */ /* 0x100fe40000004100 */
[C---:B------:R-:W-:Y:S01]  /*7360*/  FMUL R50, R78.reuse, R54 ;  /* 0x000000364e327220 */ /* 0x040fe20000400000 */
[C---:B------:R-:W-:Y:S01]  /*7370*/  FFMA R46, R81.reuse, R127, R46 ;  /* 0x0000007f512e7223 */ /* 0x040fe2000000002e */
[----:B------:R-:W-:Y:S02]  /*7380*/  HADD2.F32 R134, -RZ, R133.H1_H1 ;  /* 0x30000085ff867230 */ /* 0x000fe40000004100 */
[C---:B------:R-:W-:Y:S01]  /*7390*/  FFMA R51, R81.reuse, R130, R51 ;  /* 0x0000008251337223 */ /* 0x040fe20000000033 */
[----:B------:R-:W-:Y:S02]  /*73a0*/  HADD2.F32 R133, -RZ, R135.H0_H0 ;  /* 0x20000087ff857230 */ /* 0x000fe40000004100 */
[C---:B------:R-:W-:Y:S01]  /*73b0*/  FMUL R55, R78.reuse, R55 ;  /* 0x000000374e377220 */ /* 0x040fe20000400000 */
[C---:B------:R-:W-:Y:S01]  /*73c0*/  FFMA R48, R81.reuse, R129, R48 ;  /* 0x0000008151307223 */ /* 0x040fe20000000030 */
[C---:B------:R-:W-:Y:S01]  /*73d0*/  FFMA R49, R81.reuse, R132, R49 ;  /* 0x0000008451317223 */ /* 0x040fe20000000031 */
[--C-:B------:R-:W-:Y:S02]  /*73e0*/  HADD2.F32 R135, -RZ, R137.reuse.H0_H0 ;  /* 0x20000089ff877230 */ /* 0x100fe40000004100 */
[C---:B------:R-:W-:Y:S01]  /*73f0*/  FFMA R50, R81.reuse, R131, R50 ;  /* 0x0000008351327223 */ /* 0x040fe20000000032 */
[----:B------:R-:W-:Y:S02]  /*7400*/  HADD2.F32 R138, -RZ, R137.H1_H1 ;  /* 0x30000089ff8a7230 */ /* 0x000fe40000004100 */
[C---:B------:R-:W-:Y:S01]  /*7410*/  FMUL R54, R78.reuse, R58 ;  /* 0x0000003a4e367220 */ /* 0x040fe20000400000 */
[----:B------:R-:W-:Y:S02]  /*7420*/  HADD2.F32 R137, -RZ, R139.H0_H0 ;  /* 0x2000008bff897230 */ /* 0x000fe40000004100 */
[C---:B------:R-:W-:Y:S01]  /*7430*/  FFMA R55, R81.reuse, R134, R55 ;  /* 0x0000008651377223 */ /* 0x040fe20000000037 */
        /* <DEDUP_REMOVED lines=16> */
[----:B------:R-:W-:Y:S01]  /*7540*/  FFMA R63, R81, R142, R63 ;  /* 0x0000008e513f7223 */ /* 0x000fe2000000003f */
[----:B------:R-:W-:Y:S01]  /*7550*/  FMUL R67, R78, R67 ;  /* 0x000000434e437220 */ /* 0x000fe20000400000 */
[----:B------:R-:W-:Y:S01]  /*7560*/  F2FP.SATFINITE.E5M2.F32.PACK_AB_MERGE_C R202, R47, R42, RZ ;  /* 0x0000002a2fca723e */ /* 0x000fe200048060ff */
[----:B------:R-:W-:Y:S01]  /*7570*/  FFMA R60, R81, R141, R60 ;  /* 0x0000008d513c7223 */ /* 0x000fe2000000003c */
[----:B------:R-:W-:Y:S01]  /*7580*/  F2FP.SATFINITE.E5M2.F32.PACK_AB_MERGE_C R203, R51, R46, RZ ;  /* 0x0000002e33cb723e */ /* 0x000fe200048060ff */
[C---:B------:R-:W-:Y:S01]  /*7590*/  FFMA R61, R81.reuse, R144, R61 ;  /* 0x00000090513d7223 */ /* 0x040fe2000000003d */
[C---:B------:R-:W-:Y:S01]  /*75a0*/  FFMA R62, R81.reuse, R143, R62 ;  /* 0x0000008f513e7223 */ /* 0x040fe2000000003e */
[----:B------:R-:W-:Y:S01]  /*75b0*/  FFMA R67, R81, R146, R67 ;  /* 0x0000009251437223 */ /* 0x000fe20000000043 */
[----:B------:R-:W-:Y:S02]  /*75c0*/  F2FP.SATFINITE.E5M2.F32.PACK_AB_MERGE_C R202, R41, R40, R202 ;  /* 0x0000002829ca723e */ /* 0x000fe400048060ca */
[----:B------:R-:W-:Y:S02]  /*75d0*/  F2FP.SATFINITE.E5M2.F32.PACK_AB_MERGE_C R203, R45, R44, R203 ;  /* 0x0000002c2dcb723e */ /* 0x000fe400048060cb */
[----:B------:R-:W-:Y:S02]  /*75e0*/  F2FP.SATFINITE.E5M2.F32.PACK_AB_MERGE_C R212, R55, R50, RZ ;  /* 0x0000003237d4723e */ /* 0x000fe400048060ff */
[----:B------:R-:W-:Y:S01]  /*75f0*/  F2FP.SATFINITE.E5M2.F32.PACK_AB_MERGE_C R213, R59, R54, RZ ;  /* 0x000000363bd5723e */ /* 0x000fe200048060ff */
[----:B------:R1:W-:Y:S01]  /*7600*/  STS.128 [R206+0x4020], R200 ;  /* 0x004020c8ce007388 */ /* 0x0003e20000000c00 */
[----:B------:R-:W-:Y:S02]  /*7610*/  F2FP.SATFINITE.E5M2.F32.PACK_AB_MERGE_C R214, R63, R58, RZ ;  /* 0x0000003a3fd6723e */ /* 0x000fe400048060ff */
[----:B------:R-:W-:Y:S02]  /*7620*/  F2FP.SATFINITE.E5M2.F32.PACK_AB_MERGE_C R215, R67, R62, RZ ;  /* 0x0000003e43d7723e */ /* 0x000fe400048060ff */
[----:B------:R-:W-:Y:S02]  /*7630*/  F2FP.SATFINITE.E5M2.F32.PACK_AB_MERGE_C R212, R49, R48, R212 ;  /* 0x0000003031d4723e */ /* 0x000fe400048060d4 */
[----:B------:R-:W-:Y:S02]  /*7640*/  F2FP.SATFINITE.E5M2.F32.PACK_AB_MERGE_C R213, R53, R52, R213 ;  /* 0x0000003435d5723e */ /* 0x000fe400048060d5 */
[----:B------:R-:W-:Y:S02]  /*7650*/  F2FP.SATFINITE.E5M2.F32.PACK_AB_MERGE_C R214, R57, R56, R214 ;  /* 0x0000003839d6723e */ /* 0x000fe400048060d6 */
[----:B------:R-:W-:Y:S02]  /*7660*/  F2FP.SATFINITE.E5M2.F32.PACK_AB_MERGE_C R215, R61, R60, R215 ;  /* 0x0000003c3dd7723e */ /* 0x000fe400048060d7 */
[----:B------:R-:W-:Y:S02]  /*7670*/  LEA R210, R181, UR49, 0x3 ;  /* 0x00000031b5d27c11 */ /* 0x000fe4000f8e18ff */
[----:B------:R-:W-:Y:S01]  /*7680*/  @P6 SHF.L.U32 R221, R180, 0x1f, RZ ;  /* 0x0000001fb4dd6819 */ /* 0x000fe200000006ff */
[----:B------:R1:W-:Y:S01]  /*7690*/  STS.128 [R205+0x4010], R212 ;  /* 0x004010d4cd007388 */ /* 0x0003e20000000c00 */
[----:B------:R-:W-:Y:S01]  /*76a0*/  @!PT LDS RZ, [RZ] ;  /* 0x00000000fffff984 */ /* 0x000fe20000000800 */
[----:B------:R-:W-:Y:S01]  /*76b0*/  @!PT LDS RZ, [RZ] ;  /* 0x00000000fffff984 */ /* 0x000fe20000000800 */
[----:B------:R-:W-:Y:S01]  /*76c0*/  @!PT LDS RZ, [RZ] ;  /* 0x00000000fffff984 */ /* 0x000fe20000000800 */
[----:B------:R-:W-:Y:S01]  /*76d0*/  @!PT LDS RZ, [RZ] ;  /* 0x00000000fffff984 */ /* 0x000fe20000000800 */
[----:B------:R2:W-:Y:S07]  /*76e0*/  MEMBAR.ALL.CTA ;  /* 0x0000000000007992 */ /* 0x0005ee0000008000 */
[----:B--2---:R-:W2:Y:S02]  /*76f0*/  FENCE.VIEW.ASYNC.S ;  /* 0x00000000000073c6 */ /* 0x004ea40000000000 */
[----:B--2---:R-:W-:Y:S06]  /*7700*/  BAR.SYNC.DEFER_BLOCKING 0x1, 0x80 ;  /* 0x0042000000007b1d */ /* 0x004fec0000010000 */
[----:B------:R-:W-:Y:S05]  /*7710*/  @P0 BRA `(.L_x_117) ;  /* 0x0000000000280947 */ /* 0x000fea0003800000 */
[----:B------:R-:W-:Y:S02]  /*7720*/  UIADD3 UR4, UPT, UPT, UR49, 0x4400, URZ ;  /* 0x0000440031047890 */ /* 0x000fe4000fffe0ff */
[----:B------:R-:W-:Y:S01]  /*7730*/  UIADD3 UR6, UP0, UPT, UR52, 0x680, URZ ;  /* 0x0000068034067890 */ /* 0x000fe2000ff1e0ff */
[----:B------:R-:W-:Y:S03]  /*7740*/  UMOV UR43, UR36 ;  /* 0x00000024002b7c82 */ /* 0x000fe60008000000 */
[----:B------:R-:W-:Y:S01]  /*7750*/  MOV R192, UR4 ;  /* 0x0000000400c07c02 */ /* 0x000fe20008000f00 */
[----:B------:R-:W-:Y:S03]  /*7760*/  UIADD3.X UR7, UPT, UPT, URZ, UR53, URZ, UP0, !UPT ;  /* 0x00000035ff077290 */ /* 0x000fe600087fe4ff */
[----:B------:R-:W-:Y:S11]  /*7770*/  R2UR UR40, R192 ;  /* 0x00000000c02872ca */ /* 0x000ff600000e0000 */
[----:B------:R-:W-:Y:S02]  /*7780*/  @!UPT UIADD3 URZ, UPT, UPT, URZ, URZ, URZ ;  /* 0x000000fffffff290 */ /* 0x000fe4000fffe0ff */
[----:B------:R2:W-:Y:S01]  /*7790*/  UTMASTG.3D [UR40], [UR6] ;  /* 0x00000028060073b5 */ /* 0x0005e20008010000 */
[----:B------:R0:W-:Y:S01]  /*77a0*/  UTMACMDFLUSH ;  /* 0x00000000000079b7 */ /* 0x0001e20000000000 */
[----:B--2---:R-:W-:Y:S04]  /*77b0*/  DEPBAR.LE SB0, 0x1 ;  /* 0x000080400000791a */ /* 0x004fe80000000000 */
.L_x_117:
[----:B------:R-:W-:Y:S05]  /*77c0*/  BSYNC.RECONVERGENT B0 ;  /* 0x0000000000007941 */ /* 0x000fea0003800200 */
.L_x_116:
[----:B------:R-:W-:Y:S06]  /*77d0*/  BAR.SYNC.DEFER_BLOCKING 0x1, 0x80 ;  /* 0x0042000000007b1d */ /* 0x000fec0000010000 */
[----:B------:R-:W2:Y:S01]  /*77e0*/  @P6 SYNCS.PHASECHK.TRANS64.TRYWAIT P0, [R210+URZ+0x180], R221 ;  /* 0x000180ddd20065a7 */ /* 0x000ea200080011ff */
[----:B------:R-:W-:Y:S01]  /*77f0*/  BSSY B1, `(.L_x_118) ;  /* 0x0000023000017945 */ /* 0x000fe20003800000 */
[----:B--2---:R-:W-:Y:S03]  /*7800*/  @P6 SEL R208, RZ, 0x1, !P0 ;  /* 0x00000001ffd06807 */ /* 0x004fe60004000000 */
[----:B------:R-:W-:Y:S05]  /*7810*/  @!P6 BRA `(.L_x_119) ;  /* 0x000000000080e947 */ /* 0x000fea0003800000 */
[----:B------:R-:W-:Y:S01]  /*7820*/  ISETP.NE.AND P1, PT, R209, RZ, PT ;  /* 0x000000ffd100720c */ /* 0x000fe20003f25270 */
[----:B------:R-:W-:Y:S01]  /*7830*/  BSSY B0, `(.L_x_120) ;  /* 0x000000a000007945 */ /* 0x000fe20003800000 */
[----:B------:R-:W-:Y:S11]  /*7840*/  ISETP.NE.AND P0, PT, R208, RZ, PT ;  /* 0x000000ffd000720c */ /* 0x000ff60003f05270 */
[----:B------:R-:W-:Y:S04]  /*7850*/  @P1 IMAD R0, R181, 0x2000, R190 ;  /* 0x00002000b5001824 */ /* 0x000fe800078e02be */
[C---:B------:R-:W-:Y:S01]  /*7860*/  @P1 IMAD.IADD R2, R0.reuse, 0x1, R211 ;  /* 0x0000000100021824 */ /* 0x040fe200078e02d3 */
[----:B------:R-:W-:Y:S03]  /*7870*/  @P1 IADD3 R219, PT, PT, R0, R219, RZ ;  /* 0x000000db00db1210 */ /* 0x000fe60007ffe0ff */
[----:B------:R-:W-:Y:S01]  /*7880*/  @P1 IMAD.IADD R217, R217, 0x1, R2 ;  /* 0x00000001d9d91824 */ /* 0x000fe200078e0202 */
[----:B------:R-:W-:Y:S06]  /*7890*/  @P0 BRA `(.L_x_121) ;  /* 0x00000000000c0947 */ /* 0x000fec0003800000 */
[----:B------:R-:W-:Y:S04]  /*78a0*/  SHF.L.U32 R3, R180, 0x1f, RZ ;  /* 0x0000001fb4037819 */ /* 0x000fe800000006ff */
[----:B------:R-:W2:Y:S02]  /*78b0*/  SYNCS.PHASECHK.TRANS64.TRYWAIT P0, [R210+URZ+0x180], R3 ;  /* 0x00018003d20075a7 */ /* 0x000ea400080011ff */
[----:B--2---:R-:W-:Y:S05]  /*78c0*/  @!P0 BRA `(.L_x_122) ;  /* 0x0000002400988947 */ /* 0x004fea0003800000 */
.L_x_121:
[----:B------:R-:W-:Y:S05]  /*78d0*/  BSYNC B0 ;  /* 0x0000000000007941 */ /* 0x000fea0003800000 */
.L_x_120:
[----:B------:R-:W-:Y:S01]  /*78e0*/  ISETP.NE.AND P0, PT, R209, RZ, PT ;  /* 0x000000ffd100720c */ /* 0x000fe20003f05270 */
[----:B--2---:R-:W-:Y:S02]  /*78f0*/  VIADD R210, R210, 0x190 ;  /* 0x00000190d2d27836 */ /* 0x004fe40000000000 */
[----:B------:R-:W-:Y:S02]  /*7900*/  IMAD.U32 R3, RZ, RZ, UR37 ;  /* 0x00000025ff037e24 */ /* 0x000fe4000f8e00ff */
[----:B------:R-:W-:Y:S03]  /*7910*/  VIADD R181, R181, 0x1 ;  /* 0x00000001b5b57836 */ /* 0x000fe60000000000 */
[----:B------:R-:W-:Y:S05]  /*7920*/  PRMT R3, R3, 0x654, R210 ;  /* 0x0000065403037816 */ /* 0x000fea00000000d2 */
[----:B------:R2:W3:Y:S04]  /*7930*/  @P0 LDS.128 R148, [R0] ;  /* 0x0000000000940984 */ /* 0x0004e80000000c00 */
[----:B------:R2:W4:Y:S04]  /*7940*/  @P0 LDS.128 R152, [R2+0x10] ;  /* 0x0000100002980984 */ /* 0x0005280000000c00 */
        /* <DEDUP_REMOVED lines=9> */
[----:B------:R-:W-:Y:S01]  /*79e0*/  SEL R181, R181, RZ, P0 ;  /* 0x000000ffb5b57207 */ /* 0x000fe20000000000 */
[----:B-----5:R5:W-:Y:S02]  /*79f0*/  SYNCS.ARRIVE.TRANS64.RED.A1T0 RZ, [R3+URZ], RZ ;  /* 0x000000ff03ff79a7 */ /* 0x020be400081004ff */
[----:B-----5:R-:W-:Y:S04]  /*7a00*/  SEL R3, RZ, 0x1, P0 ;  /* 0x00000001ff037807 */ /* 0x020fe80000000000 */
[----:B--234-:R-:W-:Y:S02]  /*7a10*/  LOP3.LUT R180, R180, R3, RZ, 0x3c, !PT ;  /* 0x00000003b4b47212 */ /* 0x01cfe400078e3cff */
.L_x_119:
[----:B------:R-:W-:Y:S05]  /*7a20*/  BSYNC B1 ;  /* 0x0000000000017941 */ /* 0x000fea0003800000 */
.L_x_118:
[----:B------:R-:W-:Y:S05]  /*7a30*/  VIADD R0, R80, 0x40 ;  /* 0x0000004050007836 */ /* 0x000fea0000000000 */
[----:B------:R-:W-:Y:S04]  /*7a40*/  SHF.R.U32.HI R0, RZ, 0x15, R0 ;  /* 0x00000015ff007819 */ /* 0x000fe80000011600 */
[----:B------:R-:W-:Y:S11]  /*7a50*/  LOP3.LUT P0, RZ, R0, 0x3, R173, 0x48, !PT ;  /* 0x0000000300ff7812 */ /* 0x000ff600078048ad */
[----:B------:R-:W-:Y:S02]  /*7a60*/  @!UPT UIADD3 URZ, UPT, UPT, URZ, URZ, URZ ;  /* 0x000000fffffff290 */ /* 0x000fe4000fffe0ff */
[----:B------:R-:W-:Y:S05]  /*7a70*/  @!P0 BRA `(.L_x_123) ;  /* 0x0000000000408947 */ /* 0x000fea0003800000 */
[----:B------:R-:W2:Y:S01]  /*7a80*/  LDCU.64 UR8, c[0x4][0x70] ;  /* 0x01000e00ff0877ac */ /* 0x000ea20008000a00 */
[----:B------:R-:W-:Y:S01]  /*7a90*/  MOV R3, 0x0 ;  /* 0x0000000000037802 */ /* 0x000fe20000000f00 */
[----:B------:R-:W-:Y:S02]  /*7aa0*/  HFMA2 R12, -RZ, RZ, 0, 5.9604644775390625e-08 ;  /* 0x00000001ff0c7431 */ /* 0x000fe400000001ff */
[----:B------:R-:W-:Y:S02]  /*7ab0*/  IMAD.MOV.U32 R8, RZ, RZ, 0x192 ;  /* 0x00000192ff087424 */ /* 0x000fe400078e00ff */
[----:B------:R-:W-:Y:S01]  /*7ac0*/  IMAD.MOV.U32 R13, RZ, RZ, RZ ;  /* 0x000000ffff0d7224 */ /* 0x000fe200078e00ff */
[----:B------:R-:W3:Y:S01]  /*7ad0*/  LDCU.64 UR6, c[0x4][0x78] ;  /* 0x01000f00ff0677ac */ /* 0x000ee20008000a00 */
[----:B------:R-:W4:Y:S01]  /*7ae0*/  LDC.64 R2, c[0x4][R3] ;  /* 0x0100000003027b82 */ /* 0x000f220000000a00 */
[----:B------:R-:W5:Y:S01]  /*7af0*/  LDCU.64 UR4, c[0x4][0x10] ;  /* 0x01000200ff0477ac */ /* 0x000f620008000a00 */
[----:B--2---:R-:W-:Y:S01]  /*7b00*/  MOV R5, UR9 ;  /* 0x0000000900057c02 */ /* 0x004fe20008000f00 */
[----:B------:R-:W-:Y:S01]  /*7b10*/  IMAD.U32 R4, RZ, RZ, UR8 ;  /* 0x00000008ff047e24 */ /* 0x000fe2000f8e00ff */
[----:B---3--:R-:W-:Y:S01]  /*7b20*/  MOV R7, UR7 ;  /* 0x0000000700077c02 */ /* 0x008fe20008000f00 */
[----:B------:R-:W-:Y:S01]  /*7b30*/  IMAD.U32 R6, RZ, RZ, UR6 ;  /* 0x00000006ff067e24 */ /* 0x000fe2000f8e00ff */
[----:B-----5:R-:W-:Y:S01]  /*7b40*/  MOV R11, UR5 ;  /* 0x00000005000b7c02 */ /* 0x020fe20008000f00 */
[----:B------:R-:W-:Y:S02]  /*7b50*/  IMAD.U32 R10, RZ, RZ, UR4 ;  /* 0x00000004ff0a7e24 */ /* 0x000fe4000f8e00ff */
[----:B------:R-:W-:Y:S07]  /*7b60*/  LEPC R20, `(.L_x_123) ;  /* 0x000000001014794e */ /* 0x000fee0000000000 */
[----:B-1--4-:R-:W-:Y:S05]  /*7b70*/  CALL.ABS.NOINC R2 ;  /* 0x0000000002007343 */ /* 0x012fea0003c00000 */
.L_x_123:
[----:B------:R-:W-:Y:S01]  /*7b80*/  ISETP.NE.AND P0, PT, R193, RZ, PT ;  /* 0x000000ffc100720c */ /* 0x000fe20003f05270 */
[----:B------:R-:W-:Y:S05]  /*7b90*/  WARPSYNC.ALL ;  /* 0x0000000000007948 */ /* 0x000fea0003800000 */
[----:B------:R-:W-:Y:S01]  /*7ba0*/  R2UR UR4, R80 ;  /* 0x00000000500472ca */ /* 0x000fe200000e0000 */
[----:B------:R-:W-:Y:S01]  /*7bb0*/  BSSY.RECONVERGENT B0, `(.L_x_124) ;  /* 0x000011d000007945 */ /* 0x000fe20003800200 */
[----:B------:R-:W-:Y:S02]  /*7bc0*/  F2FP.F16.E5M2.UNPACK_B R11, R149 ;  /* 0x00000095ff0b723e */ /* 0x000fe400020004ff */
[----:B------:R-:W-:Y:S02]  /*7bd0*/  F2FP.F16.E5M2.UNPACK_B R10, R150 ;  /* 0x00000096ff0a723e */ /* 0x000fe400020004ff */
[----:B------:R-:W-:Y:S01]  /*7be0*/  F2FP.F16.E5M2.UNPACK_B R9, R151 ;  /* 0x00000097ff09723e */ /* 0x000fe200020004ff */
[--C-:B------:R-:W-:Y:S01]  /*7bf0*/  HADD2.F32 R83, -RZ, R11.reuse.H0_H0 ;  /* 0x2000000bff537230 */ /* 0x100fe20000004100 */
[----:B------:R-:W-:Y:S01]  /*7c00*/  F2FP.F16.E5M2.UNPACK_B R8, R152 ;  /* 0x00000098ff08723e */ /* 0x000fe200020004ff */
[----:B------:R-:W-:Y:S01]  /*7c10*/  HADD2.F32 R84, -RZ, R11.H1_H1 ;  /* 0x3000000bff547230 */ /* 0x000fe20000004100 */
[----:B------:R-:W-:Y:S01]  /*7c20*/  F2FP.F16.E5M2.UNPACK_B R7, R153 ;  /* 0x00000099ff07723e */ /* 0x000fe200020004ff */
[--C-:B------:R-:W-:Y:S01]  /*7c30*/  HADD2.F32 R87, -RZ, R10.reuse.H0_H0 ;  /* 0x2000000aff577230 */ /* 0x100fe20000004100 */
[----:B------:R-:W-:Y:S01]  /*7c40*/  F2FP.F16.E5M2.UNPACK_B R6, R154 ;  /* 0x0000009aff06723e */ /* 0x000fe200020004ff */
[----:B------:R-:W-:Y:S01]  /*7c50*/  HADD2.F32 R88, -RZ, R10.H1_H1 ;  /* 0x3000000aff587230 */ /* 0x000fe20000004100 */
[----:B------:R-:W-:Y:S01]  /*7c60*/  F2FP.F16.E5M2.UNPACK_B R5, R155 ;  /* 0x0000009bff05723e */ /* 0x000fe200020004ff */
[--C-:B------:R-:W-:Y:S01]  /*7c70*/  HADD2.F32 R91, -RZ, R9.reuse.H0_H0 ;  /* 0x20000009ff5b7230 */ /* 0x100fe20000004100 */
[----:B-1----:R-:W-:Y:S01]  /*7c80*/  F2FP.F16.E5M2.UNPACK_B R4, R156 ;  /* 0x0000009cff04723e */ /* 0x002fe200020004ff */
[----:B------:R-:W-:Y:S01]  /*7c90*/  HADD2.F32 R92, -RZ, R9.H1_H1 ;  /* 0x30000009ff5c7230 */ /* 0x000fe20000004100 */
[-C--:B------:R-:W-:Y:S01]  /*7ca0*/  F2FP.F16.E5M2.UNPACK_B R2, R148.reuse ;  /* 0x00000094ff02723e */ /* 0x080fe200020004ff */
[--C-:B------:R-:W-:Y:S01]  /*7cb0*/  HADD2.F32 R95, -RZ, R8.reuse.H0_H0 ;  /* 0x20000008ff5f7230 */ /* 0x100fe20000004100 */
[----:B------:R-:W-:Y:S01]  /*7cc0*/  F2FP.F16.E5M2.UNPACK_B R148, R148.H1 ;  /* 0x00000094ff94723e */ /* 0x000fe200030004ff */
[----:B------:R-:W-:Y:S01]  /*7cd0*/  HADD2.F32 R97, -RZ, R8.H1_H1 ;  /* 0x30000008ff617230 */ /* 0x000fe20000004100 */
[----:B------:R-:W-:Y:S01]  /*7ce0*/  F2FP.F16.E5M2.UNPACK_B R149, R149.H1 ;  /* 0x00000095ff95723e */ /* 0x000fe200030004ff */
[--C-:B------:R-:W-:Y:S01]  /*7cf0*/  HADD2.F32 R98, -RZ, R7.reuse.H0_H0 ;  /* 0x20000007ff627230 */ /* 0x100fe20000004100 */
[----:B------:R-:W-:Y:S01]  /*7d00*/  F2FP.F16.E5M2.UNPACK_B R150, R150.H1 ;  /* 0x00000096ff96723e */ /* 0x000fe200030004ff */
[----:B------:R-:W-:Y:S01]  /*7d10*/  HADD2.F32 R101, -RZ, R7.H1_H1 ;  /* 0x30000007ff657230 */ /* 0x000fe20000004100 */
[----:B------:R-:W-:Y:S01]  /*7d20*/  F2FP.F16.E5M2.UNPACK_B R151, R151.H1 ;  /* 0x00000097ff97723e */ /* 0x000fe200030004ff */
[--C-:B------:R-:W-:Y:S01]  /*7d30*/  HADD2.F32 R102, -RZ, R6.reuse.H0_H0 ;  /* 0x20000006ff667230 */ /* 0x100fe20000004100 */
[----:B------:R-:W-:Y:S01]  /*7d40*/  F2FP.F16.E5M2.UNPACK_B R138, R163 ;  /* 0x000000a3ff8a723e */ /* 0x000fe200020004ff */
[----:B------:R-:W-:Y:S01]  /*7d50*/  HADD2.F32 R105, -RZ, R6.H1_H1 ;  /* 0x30000006ff697230 */ /* 0x000fe20000004100 */
[----:B------:R-:W-:Y:S01]  /*7d60*/  R2UR UR5, R207 ;  /* 0x00000000cf0572ca */ /* 0x000fe200000e0000 */
        /* <DEDUP_REMOVED lines=8> */
[----:B------:R-:W1:Y:S01]  /*7df0*/  LDTM.x64 R4, tmem[UR4+0x40] ;  /* 0x00004004000479ee */ /* 0x000e620008340000 */
[--C-:B------:R-:W-:Y:S01]  /*7e00*/  HADD2.F32 R0, -RZ, R2.reuse.H0_H0 ;  /* 0x20000002ff007230 */ /* 0x100fe20000004100 */
[----:B------:R-:W-:Y:S01]  /*7e10*/  NOP ;  /* 0x0000000000007918 */ /* 0x000fe20000000000 */
[----:B------:R-:W-:Y:S01]  /*7e20*/  HADD2.F32 R2, -RZ, R2.H1_H1 ;  /* 0x30000002ff027230 */ /* 0x000fe20000004100 */
[----:B------:R-:W-:Y:S01]  /*7e30*/  UIADD3 UR5, UPT, UPT, UR5, 0x1f0, URZ ;  /* 0x000001f005057890 */ /* 0x000fe2000fffe0ff */
[--C-:B------:R-:W-:Y:S01]  /*7e40*/  HADD2.F32 R86, -RZ, R149.reuse.H1_H1 ;  /* 0x30000095ff567230 */ /* 0x100fe20000004100 */
[----:B------:R-:W-:Y:S01]  /*7e50*/  F2FP.F16.E5M2.UNPACK_B R132, R161 ;  /* 0x000000a1ff84723e */ /* 0x000fe200020004ff */
[--C-:B------:R-:W-:Y:S01]  /*7e60*/  HADD2.F32 R114, -RZ, R116.reuse.H0_H0 ;  /* 0x20000074ff727230 */ /* 0x100fe20000004100 */
[----:B------:R-:W-:Y:S01]  /*7e70*/  UPRMT UR5, UR37, 0x654, UR5 ;  /* 0x0000065425057896 */ /* 0x000fe20008000005 */
[----:B------:R-:W-:Y:S01]  /*7e80*/  HADD2.F32 R117, -RZ, R116.H1_H1 ;  /* 0x30000074ff757230 */ /* 0x000fe20000004100 */
[----:B------:R-:W-:Y:S01]  /*7e90*/  F2FP.F16.E5M2.UNPACK_B R136, R162 ;  /* 0x000000a2ff88723e */ /* 0x000fe200020004ff */
[--C-:B------:R-:W-:Y:S01]  /*7ea0*/  HADD2.F32 R118, -RZ, R120.reuse.H0_H0 ;  /* 0x20000078ff767230 */ /* 0x100fe20000004100 */
[----:B------:R-:W-:Y:S01]  /*7eb0*/  F2FP.F16.E5M2.UNPACK_B R152, R152.H1 ;  /* 0x00000098ff98723e */ /* 0x000fe200030004ff */
[----:B------:R-:W-:Y:S01]  /*7ec0*/  HADD2.F32 R121, -RZ, R120.H1_H1 ;  /* 0x30000078ff797230 */ /* 0x000fe20000004100 */
[----:B------:R-:W-:Y:S01]  /*7ed0*/  F2FP.F16.E5M2.UNPACK_B R153, R153.H1 ;  /* 0x00000099ff99723e */ /* 0x000fe200030004ff */
[--C-:B------:R-:W-:Y:S01]  /*7ee0*/  HADD2.F32 R122, -RZ, R124.reuse.H0_H0 ;  /* 0x2000007cff7a7230 */ /* 0x100fe20000004100 */
[----:B------:R-:W-:Y:S01]  /*7ef0*/  F2FP.F16.E5M2.UNPACK_B R154, R154.H1 ;  /* 0x0000009aff9a723e */ /* 0x000fe200030004ff */
[----:B-1----:R-:W-:Y:S01]  /*7f00*/  SYNCS.ARRIVE.TRANS64.RED.A1T0 RZ, [UR5], RZ ;  /* 0x000000ffffff79a7 */ /* 0x002fe20008100405 */
[----:B------:R-:W-:Y:S01]  /*7f10*/  HADD2.F32 R125, -RZ, R124.H1_H1 ;  /* 0x3000007cff7d7230 */ /* 0x000fe20000004100 */
[----:B------:R-:W-:Y:S01]  /*7f20*/  F2FP.F16.E5M2.UNPACK_B R155, R155.H1 ;  /* 0x0000009bff9b723e */ /* 0x000fe200030004ff */
[--C-:B------:R-:W-:Y:S01]  /*7f30*/  HADD2.F32 R126, -RZ, R128.reuse.H0_H0 ;  /* 0x20000080ff7e7230 */ /* 0x100fe20000004100 */
[----:B------:R-:W-:Y:S01]  /*7f40*/  F2FP.F16.E5M2.UNPACK_B R156, R156.H1 ;  /* 0x0000009cff9c723e */ /* 0x000fe200030004ff */
[----:B------:R-:W-:Y:S01]  /*7f50*/  HADD2.F32 R129, -RZ, R128.H1_H1 ;  /* 0x30000080ff817230 */ /* 0x000fe20000004100 */
[----:B------:R-:W-:Y:S01]  /*7f60*/  F2FP.F16.E5M2.UNPACK_B R157, R157.H1 ;  /* 0x0000009dff9d723e */ /* 0x000fe200030004ff */
[C---:B------:R-:W-:Y:S01]  /*7f70*/  FMUL R4, R78.reuse, R4 ;  /* 0x000000044e047220 */ /* 0x040fe20000400000 */
[C---:B------:R-:W-:Y:S01]  /*7f80*/  FMUL R5, R78.reuse, R5 ;  /* 0x000000054e057220 */ /* 0x040fe20000400000 */
[----:B------:R-:W-:Y:S02]  /*7f90*/  HADD2.F32 R3, -RZ, R148.H0_H0 ;  /* 0x20000094ff037230 */ /* 0x000fe40000004100 */
        /* <DEDUP_REMOVED lines=9> */
[C---:B------:R-:W-:Y:S01]  /*8030*/  FMUL R2, R78.reuse, R21 ;  /* 0x000000154e027220 */ /* 0x040fe20000400000 */
[C---:B------:R-:W-:Y:S01]  /*8040*/  FMUL R21, R78.reuse, R28 ;  /* 0x0000001c4e157220 */ /* 0x040fe20000400000 */
[----:B------:R-:W-:Y:S02]  /*8050*/  HADD2.F32 R130, -RZ, R132.H0_H0 ;  /* 0x20000084ff827230 */ /* 0x000fe40000004100 */
[C---:B------:R-:W-:Y:S01]  /*8060*/  FMUL R6, R78.reuse, R6 ;  /* 0x000000064e067220 */ /* 0x040fe20000400000 */
[----:B------:R-:W-:Y:S02]  /*8070*/  HADD2.F32 R82, -RZ, R148.H1_H1 ;  /* 0x30000094ff527230 */ /* 0x000fe40000004100 */
[C---:B------:R-:W-:Y:S01]  /*8080*/  FMUL R7, R78.reuse, R7 ;  /* 0x000000074e077220 */ /* 0x040fe20000400000 */
[----:B------:R-:W-:Y:S02]  /*8090*/  HADD2.F32 R85, -RZ, R149.H0_H0 ;  /* 0x20000095ff557230 */ /* 0x000fe40000004100 */
[C---:B------:R-:W-:Y:S01]  /*80a0*/  FFMA R6, R81.reuse, R3, R6 ;  /* 0x0000000351067223 */ /* 0x040fe20000000006 */
[----:B------:R-:W-:Y:S02]  /*80b0*/  HADD2.F32 R133, -RZ, R132.H1_H1 ;  /* 0x30000084ff857230 */ /* 0x000fe40000004100 */
[C---:B------:R-:W-:Y:S01]  /*80c0*/  FFMA R7, R81.reuse, R82, R7 ;  /* 0x0000005251077223 */ /* 0x040fe20000000007 */
[C---:B------:R-:W-:Y:S01]  /*80d0*/  FFMA R8, R81.reuse, R83, R8 ;  /* 0x0000005351087223 */ /* 0x040fe20000000008 */
[C---:B------:R-:W-:Y:S01]  /*80e0*/  FFMA R9, R81.reuse, R84, R9 ;  /* 0x0000005451097223 */ /* 0x040fe20000000009 */
[--C-:B------:R-:W-:Y:S02]  /*80f0*/  HADD2.F32 R82, -RZ, R138.reuse.H0_H0 ;  /* 0x2000008aff527230 */ /* 0x100fe40000004100 */
[C---:B------:R-:W-:Y:S01]  /*8100*/  FMUL R10, R78.reuse, R10 ;  /* 0x0000000a4e0a7220 */ /* 0x040fe20000400000 */
[----:B------:R-:W-:Y:S02]  /*8110*/  HADD2.F32 R83, -RZ, R138.H1_H1 ;  /* 0x3000008aff537230 */ /* 0x000fe40000004100 */
[C---:B------:R-:W-:Y:S01]  /*8120*/  FMUL R11, R78.reuse, R11 ;  /* 0x0000000b4e0b7220 */ /* 0x040fe20000400000 */
[----:B------:R-:W-:Y:S02]  /*8130*/  HADD2.F32 R89, -RZ, R150.H0_H0 ;  /* 0x20000096ff597230 */ /* 0x000fe40000004100 */
[C---:B------:R-:W-:Y:S01]  /*8140*/  FFMA R10, R81.reuse, R85, R10 ;  /* 0x00000055510a7223 */ /* 0x040fe2000000000a */
[--C-:B------:R-:W-:Y:S02]  /*8150*/  HADD2.F32 R134, -RZ, R136.reuse.H0_H0 ;  /* 0x20000088ff867230 */ /* 0x100fe40000004100 */
[C---:B------:R-:W-:Y:S01]  /*8160*/  FFMA R11, R81.reuse, R86, R11 ;  /* 0x00000056510b7223 */ /* 0x040fe2000000000b */
[C---:B------:R-:W-:Y:S01]  /*8170*/  FFMA R12, R81.reuse, R87, R12 ;  /* 0x00000057510c7223 */ /* 0x040fe2000000000c */
[----:B------:R-:W-:Y:S01]  /*8180*/  FFMA R13, R81, R88, R13 ;  /* 0x00000058510d7223 */ /* 0x000fe2000000000d */
[----:B------:R-:W-:Y:S01]  /*8190*/  F2FP.SATFINITE.E5M2.F32.PACK_AB_MERGE_C R86, R7, R6, RZ ;  /* 0x000000060756723e */ /* 0x000fe200048060ff */
[C---:B------:R-:W-:Y:S01]  /*81a0*/  FMUL R7, R78.reuse, R24 ;  /* 0x000000184e077220 */ /* 0x040fe20000400000 */
[----:B------:R-:W-:Y:S01]  /*81b0*/  F2FP.SATFINITE.E5M2.F32.PACK_AB_MERGE_C R138, R11, R10, RZ ;  /* 0x0000000a0b8a723e */ /* 0x000fe200048060ff */
[C---:B------:R-:W-:Y:S01]  /*81c0*/  FMUL R10, R78.reuse, R25 ;  /* 0x000000194e0a7220 */ /* 0x040fe20000400000 */
[C---:B------:R-:W-:Y:S01]  /*81d0*/  FMUL R25, R78.reuse, R32 ;  /* 0x000000204e197220 */ /* 0x040fe20000400000 */
[----:B------:R-:W-:Y:S02]  /*81e0*/  HADD2.F32 R137, -RZ, R136.H1_H1 ;  /* 0x30000088ff897230 */ /* 0x000fe40000004100 */
[C---:B------:R-:W-:Y:S01]  /*81f0*/  FMUL R14, R78.reuse, R14 ;  /* 0x0000000e4e0e7220 */ /* 0x040fe20000400000 */
[----:B------:R-:W-:Y:S02]  /*8200*/  HADD2.F32 R90, -RZ, R150.H1_H1 ;  /* 0x30000096ff5a7230 */ /* 0x000fe40000004100 */
[C---:B------:R-:W-:Y:S01]  /*8210*/  FMUL R15, R78.reuse, R15 ;  /* 0x0000000f4e0f7220 */ /* 0x040fe20000400000 */
[--C-:B------:R-:W-:Y:S02]  /*8220*/  HADD2.F32 R93, -RZ, R151.reuse.H0_H0 ;  /* 0x20000097ff5d7230 */ /* 0x100fe40000004100 */
[C---:B------:R-:W-:Y:S01]  /*8230*/  FFMA R14, R81.reuse, R89, R14 ;  /* 0x00000059510e7223 */ /* 0x040fe2000000000e */
[----:B------:R-:W-:Y:S02]  /*8240*/  HADD2.F32 R94, -RZ, R151.H1_H1 ;  /* 0x30000097ff5e7230 */ /* 0x000fe40000004100 */
[C---:B------:R-:W-:Y:S01]  /*8250*/  FFMA R15, R81.reuse, R90, R15 ;  /* 0x0000005a510f7223 */ /* 0x040fe2000000000f */
[C---:B------:R-:W-:Y:S01]  /*8260*/  FFMA R16, R81.reuse, R91, R16 ;  /* 0x0000005b51107223 */ /* 0x040fe20000000010 */
[----:B------:R-:W-:Y:S01]  /*8270*/  FFMA R17, R81, R92, R17 ;  /* 0x0000005c51117223 */ /* 0x000fe20000000011 */
[C---:B------:R-:W-:Y:S01]  /*8280*/  FMUL R18, R78.reuse, R18 ;  /* 0x000000124e127220 */ /* 0x040fe20000400000 */
[C---:B------:R-:W-:Y:S01]  /*8290*/  FMUL R19, R78.reuse, R19 ;  /* 0x000000134e137220 */ /* 0x040fe20000400000 */
[--C-:B------:R-:W-:Y:S01]  /*82a0*/  HADD2.F32 R96, -RZ, R152.reuse.H0_H0 ;  /* 0x20000098ff607230 */ /* 0x100fe20000004100 */
[----:B------:R-:W-:Y:S01]  /*82b0*/  F2FP.SATFINITE.E5M2.F32.PACK_AB_MERGE_C R14, R15, R14, RZ ;  /* 0x0000000e0f0e723e */ /* 0x000fe200048060ff */
[C---:B------:R-:W-:Y:S01]  /*82c0*/  FFMA R18, R81.reuse, R93, R18 ;  /* 0x0000005d51127223 */ /* 0x040fe20000000012 */
[C---:B------:R-:W-:Y:S01]  /*82d0*/  FFMA R19, R81.reuse, R94, R19 ;  /* 0x0000005e51137223 */ /* 0x040fe20000000013 */
[C---:B------:R-:W-:Y:S01]  /*82e0*/  FFMA R0, R81.reuse, R95, R0 ;  /* 0x0000005f51007223 */ /* 0x040fe20000000000 */
[----:B------:R-:W-:Y:S01]  /*82f0*/  FFMA R2, R81, R97, R2 ;  /* 0x0000006151027223 */ /* 0x000fe20000000002 */
[----:B------:R-:W-:Y:S02]  /*8300*/  HADD2.F32 R99, -RZ, R152.H1_H1 ;  /* 0x30000098ff637230 */ /* 0x000fe40000004100 */
[C---:B------:R-:W-:Y:S01]  /*8310*/  FMUL R3, R78.reuse, R22 ;  /* 0x000000164e037220 */ /* 0x040fe20000400000 */
[----:B------:R-:W-:Y:S01]  /*8320*/  F2FP.SATFINITE.E5M2.F32.PACK_AB_MERGE_C R18, R19, R18, RZ ;  /* 0x000000121312723e */ /* 0x000fe200048060ff */
[C---:B------:R-:W-:Y:S01]  /*8330*/  FMUL R22, R78.reuse, R29 ;  /* 0x0000001d4e167220 */ /* 0x040fe20000400000 */
[C---:B------:R-:W-:Y:S01]  /*8340*/  FMUL R29, R78.reuse, R36 ;  /* 0x000000244e1d7220 */ /* 0x040fe20000400000 */
[C---:B------:R-:W-:Y:S01]  /*8350*/  FFMA R3, R81.reuse, R96, R3 ;  /* 0x0000006051037223 */ /* 0x040fe20000000003 */
[C---:B------:R-:W-:Y:S01]  /*8360*/  FMUL R6, R78.reuse, R23 ;  /* 0x000000174e067220 */ /* 0x040fe20000400000 */
[--C-:B------:R-:W-:Y:S02]  /*8370*/  HADD2.F32 R100, -RZ, R153.reuse.H0_H0 ;  /* 0x20000099ff647230 */ /* 0x100fe40000004100 */
[C---:B------:R-:W-:Y:S01]  /*8380*/  FMUL R11, R78.reuse, R26 ;  /* 0x0000001a4e0b7220 */ /* 0x040fe20000400000 */
[----:B------:R-:W-:Y:S02]  /*8390*/  HADD2.F32 R103, -RZ, R153.H1_H1 ;  /* 0x30000099ff677230 */ /* 0x000fe40000004100 */
[C---:B------:R-:W-:Y:S01]  /*83a0*/  FFMA R6, R81.reuse, R99, R6 ;  /* 0x0000006351067223 */ /* 0x040fe20000000006 */
[C---:B------:R-:W-:Y:S01]  /*83b0*/  FFMA R7, R81.reuse, R98, R7 ;  /* 0x0000006251077223 */ /* 0x040fe20000000007 */
[C---:B------:R-:W-:Y:S01]  /*83c0*/  FFMA R10, R81.reuse, R101, R10 ;  /* 0x00000065510a7223 */ /* 0x040fe2000000000a */
[C---:B------:R-:W-:Y:S01]  /*83d0*/  FFMA R11, R81.reuse, R100, R11 ;  /* 0x00000064510b7223 */ /* 0x040fe2000000000b */
[----:B------:R-:W-:Y:S01]  /*83e0*/  FMUL R26, R78, R33 ;  /* 0x000000214e1a7220 */ /* 0x000fe20000400000 */
[----:B------:R-:W-:Y:S01]  /*83f0*/  F2FP.SATFINITE.E5M2.F32.PACK_AB_MERGE_C R3, R6, R3, RZ ;  /* 0x000000030603723e */ /* 0x000fe200048060ff */
[C---:B------:R-:W-:Y:S01]  /*8400*/  FMUL R33, R78.reuse, R40 ;  /* 0x000000284e217220 */ /* 0x040fe20000400000 */
        /* <DEDUP_REMOVED lines=8> */
[C---:B------:R-:W-:Y:S01]  /*8490*/  FMUL R30, R78.reuse, R37 ;  /* 0x000000254e1e7220 */ /* 0x040fe20000400000 */
[C---:B------:R-:W-:Y:S01]  /*84a0*/  FMUL R37, R78.reuse, R44 ;  /* 0x0000002c4e257220 */ /* 0x040fe20000400000 */
[C---:B------:R-:W-:Y:S01]  /*84b0*/  FMUL R24, R78.reuse, R31 ;  /* 0x0000001f4e187220 */ /* 0x040fe20000400000 */
[----:B------:R-:W-:Y:S01]  /*84c0*/  F2FP.F16.E5M2.UNPACK_B R158, R158.H1 ;  /* 0x0000009eff9e723e */ /* 0x000fe200030004ff */
[--C-:B------:R-:W-:Y:S02]  /*84d0*/  HADD2.F32 R108, -RZ, R155.reuse.H0_H0 ;  /* 0x2000009bff6c7230 */ /* 0x100fe40000004100 */
[----:B------:R-:W-:Y:S01]  /*84e0*/  FMUL R27, R78, R34 ;  /* 0x000000224e1b7220 */ /* 0x000fe20000400000 */
[----:B------:R-:W-:Y:S02]  /*84f0*/  HADD2.F32 R111, -RZ, R155.H1_H1 ;  /* 0x3000009bff6f7230 */ /* 0x000fe40000004100 */
[C---:B------:R-:W-:Y:S01]  /*8500*/  FFMA R24, R81.reuse, R107, R24 ;  /* 0x0000006b51187223 */ /* 0x040fe20000000018 */
[----:B------:R-:W-:Y:S01]  /*8510*/  F2FP.F16.E5M2.UNPACK_B R159, R159.H1 ;  /* 0x0000009fff9f723e */ /* 0x000fe200030004ff */
[C---:B------:R-:W-:Y:S01]  /*8520*/  FFMA R25, R81.reuse, R106, R25 ;  /* 0x0000006a51197223 */ /* 0x040fe20000000019 */
[C---:B------:R-:W-:Y:S01]  /*8530*/  FFMA R26, R81.reuse, R109, R26 ;  /* 0x0000006d511a7223 */ /* 0x040fe2000000001a */
[----:B------:R-:W-:Y:S01]  /*8540*/  F2FP.F16.E5M2.UNPACK_B R160, R160.H1 ;  /* 0x000000a0ffa0723e */ /* 0x000fe200030004ff */
[C---:B------:R-:W-:Y:S01]  /*8550*/  FFMA R27, R81.reuse, R108, R27 ;  /* 0x0000006c511b7223 */ /* 0x040fe2000000001b */
[----:B------:R-:W-:Y:S01]  /*8560*/  F2FP.SATFINITE.E5M2.F32.PACK_AB_MERGE_C R6, R24, R23, RZ ;  /* 0x000000171806723e */ /* 0x000fe200048060ff */
[C---:B------:R-:W-:Y:S01]  /*8570*/  FMUL R34, R78.reuse, R41 ;  /* 0x000000294e227220 */ /* 0x040fe20000400000 */
[C---:B------:R-:W-:Y:S01]  /*8580*/  FMUL R41, R78.reuse, R48 ;  /* 0x000000304e297220 */ /* 0x040fe20000400000 */
[----:B------:R-:W-:Y:S01]  /*8590*/  FMUL R28, R78, R35 ;  /* 0x000000234e1c7220 */ /* 0x000fe20000400000 */
[----:B------:R-:W-:Y:S01]  /*85a0*/  F2FP.F16.E5M2.UNPACK_B R161, R161.H1 ;  /* 0x000000a1ffa1723e */ /* 0x000fe200030004ff */
[--C-:B------:R-:W-:Y:S01]  /*85b0*/  HADD2.F32 R112, -RZ, R156.reuse.H0_H0 ;  /* 0x2000009cff707230 */ /* 0x100fe20000004100 */
[----:B------:R-:W-:Y:S01]  /*85c0*/  F2FP.SATFINITE.E5M2.F32.PACK_AB_MERGE_C R6, R22, R21, R6 ;  /* 0x000000151606723e */ /* 0x000fe20004806006 */
[C---:B------:R-:W-:Y:S01]  /*85d0*/  FFMA R28, R81.reuse, R111, R28 ;  /* 0x0000006f511c7223 */ /* 0x040fe2000000001c */
[C---:B------:R-:W-:Y:S01]  /*85e0*/  FFMA R29, R81.reuse, R110, R29 ;  /* 0x0000006e511d7223 */ /* 0x040fe2000000001d */
[C---:B------:R-:W-:Y:S01]  /*85f0*/  FFMA R30, R81.reuse, R113, R30 ;  /* 0x00000071511e7223 */ /* 0x040fe2000000001e */
[----:B------:R-:W-:Y:S02]  /*8600*/  HADD2.F32 R115, -RZ, R156.H1_H1 ;  /* 0x3000009cff737230 */ /* 0x000fe40000004100 */
[C---:B------:R-:W-:Y:S01]  /*8610*/  FMUL R31, R78.reuse, R38 ;  /* 0x000000264e1f7220 */ /* 0x040fe20000400000 */
[----:B------:R-:W-:Y:S01]  /*8620*/  F2FP.F16.E5M2.UNPACK_B R162, R162.H1 ;  /* 0x000000a2ffa2723e */ /* 0x000fe200030004ff */
[C---:B------:R-:W-:Y:S01]  /*8630*/  FMUL R38, R78.reuse, R45 ;  /* 0x0000002d4e267220 */ /* 0x040fe20000400000 */
[C---:B------:R-:W-:Y:S01]  /*8640*/  FMUL R45, R78.reuse, R52 ;  /* 0x000000344e2d7220 */ /* 0x040fe20000400000 */
[----:B------:R-:W-:Y:S01]  /*8650*/  F2FP.F16.E5M2.UNPACK_B R163, R163.H1 ;  /* 0x000000a3ffa3723e */ /* 0x000fe200030004ff */
[----:B------:R-:W-:Y:S01]  /*8660*/  FFMA R31, R81, R112, R31 ;  /* 0x00000070511f7223 */ /* 0x000fe2000000001f */
[----:B------:R-:W-:Y:S01]  /*8670*/  FMUL R52, R78, R59 ;  /* 0x0000003b4e347220 */ /* 0x000fe20000400000 */
[----:B------:R-:W-:Y:S01]  /*8680*/  IADD3 R76, PT, PT, R76, 0x1, RZ ;  /* 0x000000014c4c7810 */ /* 0x000fe20007ffe0ff */
[C---:B------:R-:W-:Y:S01]  /*8690*/  FMUL R59, R78.reuse, R66 ;  /* 0x000000424e3b7220 */ /* 0x040fe20000400000 */
[----:B------:R-:W-:Y:S01]  /*86a0*/  F2FP.SATFINITE.E5M2.F32.PACK_AB_MERGE_C R66, R13, R12, R14 ;  /* 0x0000000c0d42723e */ /* 0x000fe2000480600e */
[C---:B------:R-:W-:Y:S01]  /*86b0*/  FMUL R32, R78.reuse, R39 ;  /* 0x000000274e207220 */ /* 0x040fe20000400000 */
[--C-:B------:R-:W-:Y:S02]  /*86c0*/  HADD2.F32 R116, -RZ, R157.reuse.H0_H0 ;  /* 0x2000009dff747230 */ /* 0x100fe40000004100 */
[C---:B------:R-:W-:Y:S01]  /*86d0*/  FMUL R35, R78.reuse, R42 ;  /* 0x0000002a4e237220 */ /* 0x040fe20000400000 */
[----:B------:R-:W-:Y:S02]  /*86e0*/  HADD2.F32 R119, -RZ, R157.H1_H1 ;  /* 0x3000009dff777230 */ /* 0x000fe40000004100 */
[C---:B------:R-:W-:Y:S01]  /*86f0*/  FFMA R32, R81.reuse, R115, R32 ;  /* 0x0000007351207223 */ /* 0x040fe20000000020 */
[----:B------:R-:W-:Y:S01]  /*8700*/  FMUL R36, R78, R43 ;  /* 0x0000002b4e247220 */ /* 0x000fe20000400000 */
[C---:B------:R-:W-:Y:S01]  /*8710*/  FFMA R33, R81.reuse, R114, R33 ;  /* 0x0000007251217223 */ /* 0x040fe20000000021 */
[C---:B------:R-:W-:Y:S01]  /*8720*/  FFMA R34, R81.reuse, R117, R34 ;  /* 0x0000007551227223 */ /* 0x040fe20000000022 */
[--C-:B------:R-:W-:Y:S01]  /*8730*/  HADD2.F32 R120, -RZ, R158.reuse.H0_H0 ;  /* 0x2000009eff787230 */ /* 0x100fe20000004100 */
[----:B------:R-:W-:Y:S01]  /*8740*/  F2FP.SATFINITE.E5M2.F32.PACK_AB_MERGE_C R32, R32, R31, RZ ;  /* 0x0000001f2020723e */ /* 0x000fe200048060ff */
[C---:B------:R-:W-:Y:S01]  /*8750*/  FFMA R35, R81.reuse, R116, R35 ;  /* 0x0000007451237223 */ /* 0x040fe20000000023 */
[----:B------:R-:W-:Y:S02]  /*8760*/  HADD2.F32 R123, -RZ, R158.H1_H1 ;  /* 0x3000009eff7b7230 */ /* 0x000fe40000004100 */
[----:B------:R-:W-:Y:S01]  /*8770*/  FMUL R39, R78, R46 ;  /* 0x0000002e4e277220 */ /* 0x000fe20000400000 */
[----:B------:R-:W-:Y:S01]  /*8780*/  F2FP.SATFINITE.E5M2.F32.PACK_AB_MERGE_C R32, R30, R29, R32 ;  /* 0x0000001d1e20723e */ /* 0x000fe20004806020 */
[C---:B------:R-:W-:Y:S01]  /*8790*/  FFMA R36, R81.reuse, R119, R36 ;  /* 0x0000007751247223 */ /* 0x040fe20000000024 */
[C---:B------:R-:W-:Y:S01]  /*87a0*/  FMUL R40, R78.reuse, R47 ;  /* 0x0000002f4e287220 */ /* 0x040fe20000400000 */
[C---:B------:R-:W-:Y:S01]  /*87b0*/  FFMA R37, R81.reuse, R118, R37 ;  /* 0x0000007651257223 */ /* 0x040fe20000000025 */
[C---:B------:R-:W-:Y:S01]  /*87c0*/  FFMA R38, R81.reuse, R121, R38 ;  /* 0x0000007951267223 */ /* 0x040fe20000000026 */
[C---:B------:R-:W-:Y:S01]  /*87d0*/  FMUL R42, R78.reuse, R49 ;  /* 0x000000314e2a7220 */ /* 0x040fe20000400000 */
[--C-:B------:R-:W-:Y:S02]  /*87e0*/  HADD2.F32 R124, -RZ, R159.reuse.H0_H0 ;  /* 0x2000009fff7c7230 */ /* 0x100fe40000004100 */
[C---:B------:R-:W-:Y:S01]  /*87f0*/  FFMA R39, R81.reuse, R120, R39 ;  /* 0x0000007851277223 */ /* 0x040fe20000000027 */
[----:B------:R-:W-:Y:S02]  /*8800*/  HADD2.F32 R127, -RZ, R159.H1_H1 ;  /* 0x3000009fff7f7230 */ /* 0x000fe40000004100 */
[C---:B------:R-:W-:Y:S01]  /*8810*/  FMUL R43, R78.reuse, R50 ;  /* 0x000000324e2b7220 */ /* 0x040fe20000400000 */
[C---:B------:R-:W-:Y:S01]  /*8820*/  FFMA R40, R81.reuse, R123, R40 ;  /* 0x0000007b51287223 */ /* 0x040fe20000000028 */
[C---:B------:R-:W-:Y:S01]  /*8830*/  FMUL R44, R78.reuse, R51 ;  /* 0x000000334e2c7220 */ /* 0x040fe20000400000 */
[C---:B------:R-:W-:Y:S01]  /*8840*/  FFMA R41, R81.reuse, R122, R41 ;  /* 0x0000007a51297223 */ /* 0x040fe20000000029 */
[C---:B------:R-:W-:Y:S01]  /*8850*/  FMUL R50, R78.reuse, R57 ;  /* 0x000000394e327220 */ /* 0x040fe20000400000 */
[C---:B------:R-:W-:Y:S01]  /*8860*/  FMUL R57, R78.reuse, R64 ;  /* 0x000000404e397220 */ /* 0x040fe20000400000 */
[----:B------:R-:W-:Y:S01]  /*8870*/  FFMA R42, R81, R125, R42 ;  /* 0x0000007d512a7223 */ /* 0x000fe2000000002a */
[C---:B------:R-:W-:Y:S01]  /*8880*/  FMUL R46, R78.reuse, R53 ;  /* 0x000000354e2e7220 */ /* 0x040fe20000400000 */
[--C-:B------:R-:W-:Y:S01]  /*8890*/  HADD2.F32 R128, -RZ, R160.reuse.H0_H0 ;  /* 0x200000a0ff807230 */ /* 0x100fe20000004100 */
[----:B------:R-:W-:Y:S01]  /*88a0*/  F2FP.SATFINITE.E5M2.F32.PACK_AB_MERGE_C R64, R5, R4, R86 ;  /* 0x000000040540723e */ /* 0x000fe20004806056 */
[C---:B------:R-:W-:Y:S01]  /*88b0*/  FMUL R51, R78.reuse, R58 ;  /* 0x0000003a4e337220 */ /* 0x040fe20000400000 */
[C---:B------:R-:W-:Y:S01]  /*88c0*/  FMUL R53, R78.reuse, R60 ;  /* 0x0000003c4e357220 */ /* 0x040fe20000400000 */
[C---:B------:R-:W-:Y:S01]  /*88d0*/  FFMA R43, R81.reuse, R124, R43 ;  /* 0x0000007c512b7223 */ /* 0x040fe2000000002b */
[----:B------:R-:W-:Y:S02]  /*88e0*/  HADD2.F32 R131, -RZ, R160.H1_H1 ;  /* 0x300000a0ff837230 */ /* 0x000fe40000004100 */
[C---:B------:R-:W-:Y:S01]  /*88f0*/  FMUL R47, R78.reuse, R54 ;  /* 0x000000364e2f7220 */ /* 0x040fe20000400000 */
[C---:B------:R-:W-:Y:S01]  /*8900*/  FMUL R58, R78.reuse, R65 ;  /* 0x000000414e3a7220 */ /* 0x040fe20000400000 */
[----:B------:R-:W-:Y:S01]  /*8910*/  FMUL R60, R78, R67 ;  /* 0x000000434e3c7220 */ /* 0x000fe20000400000 */
[----:B------:R-:W-:Y:S01]  /*8920*/  F2FP.SATFINITE.E5M2.F32.PACK_AB_MERGE_C R5, R20, R11, RZ ;  /* 0x0000000b1405723e */ /* 0x000fe200048060ff */
[----:B------:R-:W-:Y:S01]  /*8930*/  FFMA R44, R81, R127, R44 ;  /* 0x0000007f512c7223 */ /* 0x000fe2000000002c */
[C---:B------:R-:W-:Y:S01]  /*8940*/  FMUL R48, R78.reuse, R55 ;  /* 0x000000374e307220 */ /* 0x040fe20000400000 */
[----:B------:R-:W-:Y:S01]  /*8950*/  F2FP.SATFINITE.E5M2.F32.PACK_AB_MERGE_C R65, R9, R8, R138 ;  /* 0x000000080941723e */ /* 0x000fe2000480608a */
[----:B------:R-:W-:Y:S01]  /*8960*/  FFMA R45, R81, R126, R45 ;  /* 0x0000007e512d7223 */ /* 0x000fe2000000002d */
[----:B------:R-:W-:Y:S01]  /*8970*/  F2FP.SATFINITE.E5M2.F32.PACK_AB_MERGE_C R67, R17, R16, R18 ;  /* 0x000000101143723e */ /* 0x000fe20004806012 */
[----:B------:R-:W-:Y:S01]  /*8980*/  FMUL R49, R78, R56 ;  /* 0x000000384e317220 */ /* 0x000fe20000400000 */
[C---:B------:R-:W-:Y:S01]  /*8990*/  FFMA R46, R81.reuse, R129, R46 ;  /* 0x00000081512e7223 */ /* 0x040fe2000000002e */
[--C-:B------:R-:W-:Y:S02]  /*89a0*/  HADD2.F32 R132, -RZ, R161.reuse.H0_H0 ;  /* 0x200000a1ff847230 */ /* 0x100fe40000004100 */
[C---:B------:R-:W-:Y:S01]  /*89b0*/  FFMA R47, R81.reuse, R128, R47 ;  /* 0x00000080512f7223 */ /* 0x040fe2000000002f */
[----:B------:R1:W-:Y:S01]  /*89c0*/  STS.128 [R172+UR49+0x6400], R64 ;  /* 0x00640040ac007988 */ /* 0x0003e20008000c31 */
[----:B------:R-:W-:Y:S01]  /*89d0*/  HADD2.F32 R135, -RZ, R161.H1_H1 ;  /* 0x300000a1ff877230 */ /* 0x000fe20000004100 */
[----:B------:R-:W-:Y:S01]  /*89e0*/  F2FP.SATFINITE.E5M2.F32.PACK_AB_MERGE_C R5, R10, R7, R5 ;  /* 0x000000070a05723e */ /* 0x000fe20004806005 */
[C---:B------:R-:W-:Y:S01]  /*89f0*/  FFMA R48, R81.reuse, R131, R48 ;  /* 0x0000008351307223 */ /* 0x040fe20000000030 */
[----:B------:R-:W-:Y:S01]  /*8a00*/  F2FP.SATFINITE.E5M2.F32.PACK_AB_MERGE_C R7, R28, R27, RZ ;  /* 0x0000001b1c07723e */ /* 0x000fe200048060ff */
        /* <DEDUP_REMOVED lines=8> */
[----:B------:R-:W-:Y:S01]  /*8a90*/  FMUL R56, R78, R63 ;  /* 0x0000003f4e387220 */ /* 0x000fe20000400000 */
[----:B------:R-:W-:Y:S01]  /*8aa0*/  F2FP.SATFINITE.E5M2.F32.PACK_AB_MERGE_C R4, R2, R0, R3 ;  /* 0x000000000204723e */ /* 0x000fe20004806003 */
[C---:B------:R-:W-:Y:S01]  /*8ab0*/  FFMA R53, R81.reuse, R134, R53 ;  /* 0x0000008651357223 */ /* 0x040fe20000000035 */
[----:B------:R-:W-:Y:S01]  /*8ac0*/  F2FP.SATFINITE.E5M2.F32.PACK_AB_MERGE_C R7, R26, R25, R7 ;  /* 0x000000191a07723e */ /* 0x000fe20004806007 */
[C---:B------:R-:W-:Y:S01]  /*8ad0*/  FFMA R54, R81.reuse, R137, R54 ;  /* 0x0000008951367223 */ /* 0x040fe20000000036 */
[--C-:B------:R-:W-:Y:S02]  /*8ae0*/  HADD2.F32 R84, -RZ, R163.reuse.H0_H0 ;  /* 0x200000a3ff547230 */ /* 0x100fe40000004100 */
[C---:B------:R-:W-:Y:S01]  /*8af0*/  FFMA R55, R81.reuse, R136, R55 ;  /* 0x0000008851377223 */ /* 0x040fe20000000037 */
[----:B------:R-:W-:Y:S01]  /*8b00*/  HADD2.F32 R85, -RZ, R163.H1_H1 ;  /* 0x300000a3ff557230 */ /* 0x000fe20000004100 */
[----:B------:R1:W-:Y:S01]  /*8b10*/  STS.128 [R204+0x6010], R4 ;  /* 0x00601004cc007388 */ /* 0x0003e20000000c00 */
[----:B------:R-:W-:Y:S01]  /*8b20*/  F2FP.SATFINITE.E5M2.F32.PACK_AB_MERGE_C R35, R36, R35, RZ ;  /* 0x000000232423723e */ /* 0x000fe200048060ff */
[C---:B------:R-:W-:Y:S01]  /*8b30*/  FFMA R56, R81.reuse, R139, R56 ;  /* 0x0000008b51387223 */ /* 0x040fe20000000038 */
[----:B------:R-:W-:Y:S01]  /*8b40*/  F2FP.SATFINITE.E5M2.F32.PACK_AB_MERGE_C R39, R40, R39, RZ ;  /* 0x000000272827723e */ /* 0x000fe200048060ff */
[C---:B------:R-:W-:Y:S01]  /*8b50*/  FFMA R57, R81.reuse, R82, R57 ;  /* 0x0000005251397223 */ /* 0x040fe20000000039 */
[----:B------:R-:W-:Y:S01]  /*8b60*/  F2FP.SATFINITE.E5M2.F32.PACK_AB_MERGE_C R43, R44, R43, RZ ;  /* 0x0000002b2c2b723e */ /* 0x000fe200048060ff */
[C---:B------:R-:W-:Y:S01]  /*8b70*/  FFMA R58, R81.reuse, R83, R58 ;  /* 0x00000053513a7223 */ /* 0x040fe2000000003a */
[C---:B------:R-:W-:Y:S01]  /*8b80*/  FFMA R59, R81.reuse, R84, R59 ;  /* 0x00000054513b7223 */ /* 0x040fe2000000003b */
[----:B------:R-:W-:Y:S01]  /*8b90*/  F2FP.SATFINITE.E5M2.F32.PACK_AB_MERGE_C R33, R34, R33, R35 ;  /* 0x000000212221723e */ /* 0x000fe20004806023 */
        /* <DEDUP_REMOVED lines=11> */
[----:B------:R-:W-:Y:S05]  /*8c50*/  F2FP.SATFINITE.E5M2.F32.PACK_AB_MERGE_C R51, R58, R57, R59 ;  /* 0x000000393a33723e */ /* 0x000fea000480603b */
        /* <DEDUP_REMOVED lines=9> */
[----:B------:R-:W-:Y:S02]  /*8cf0*/  UIADD3 UR8, UP0, UPT, UR52, 0x680, URZ ;  /* 0x0000068034087890 */ /* 0x000fe4000ff1e0ff */
[----:B------:R-:W-:Y:S02]  /*8d00*/  UIADD3 UR5, UPT, UPT, UR41, 0x40, URZ ;  /* 0x0000004029057890 */ /* 0x000fe4000fffe0ff */
[----:B------:R-:W-:Y:S02]  /*8d10*/  UIADD3 UR4, UPT, UPT, UR49, 0x6400, URZ ;  /* 0x0000640031047890 */ /* 0x000fe4000fffe0ff */
[----:B------:R-:W-:Y:S01]  /*8d20*/  UIADD3.X UR9, UPT, UPT, URZ, UR53, URZ, UP0, !UPT ;  /* 0x00000035ff097290 */ /* 0x000fe200087fe4ff */
[----:B------:R-:W-:Y:S01]  /*8d30*/  UMOV UR6, UR42 ;  /* 0x0000002a00067c82 */ /* 0x000fe20008000000 */
[----:B------:R-:W-:Y:S07]  /*8d40*/  UMOV UR7, UR36 ;  /* 0x0000002400077c82 */ /* 0x000fee0008000000 */
[----:B------:R2:W-:Y:S01]  /*8d50*/  UTMASTG.3D [UR4], [UR8] ;  /* 0x00000004080073b5 */ /* 0x0005e20008010000 */
[----:B------:R0:W-:Y:S01]  /*8d60*/  UTMACMDFLUSH ;  /* 0x00000000000079b7 */ /* 0x0001e20000000000 */
[----:B--2---:R-:W-:Y:S04]  /*8d70*/  DEPBAR.LE SB0, 0x1 ;  /* 0x000080400000791a */ /* 0x004fe80000000000 */
.L_x_125:
[----:B------:R-:W-:Y:S05]  /*8d80*/  BSYNC.RECONVERGENT B0 ;  /* 0x0000000000007941 */ /* 0x000fea0003800200 */
.L_x_124:
[----:B------:R-:W-:Y:S01]  /*8d90*/  BAR.SYNC.DEFER_BLOCKING 0x1, 0x80 ;  /* 0x0042000000007b1d */ /* 0x000fe20000010000 */
[----:B------:R-:W-:Y:S01]  /*8da0*/  ISETP.NE.AND P2, PT, R194, RZ, PT ;  /* 0x000000ffc200720c */ /* 0x000fe20003f45270 */
[----:B------:R-:W-:Y:S01]  /*8db0*/  IMAD.IADD R20, R75, 0x1, R147 ;  /* 0x000000014b147824 */ /* 0x000fe200078e0293 */
[----:B------:R-:W-:Y:S01]  /*8dc0*/  ISETP.NE.AND P0, PT, R195, 0x2, PT ;  /* 0x00000002c300780c */ /* 0x000fe20003f05270 */
[----:B------:R-:W-:Y:S01]  /*8dd0*/  IMAD.IADD R21, R77, 0x1, R170 ;  /* 0x000000014d157824 */ /* 0x000fe200078e02aa */
[----:B------:R-:W-:Y:S02]  /*8de0*/  ISETP.NE.AND P1, PT, R76, 0x4, PT ;  /* 0x000000044c00780c */ /* 0x000fe40003f25270 */
[----:B------:R-:W-:Y:S02]  /*8df0*/  SEL R3, RZ, 0x1, P0 ;  /* 0x00000001ff037807 */ /* 0x000fe40000000000 */
[----:B------:R-:W-:Y:S02]  /*8e00*/  SEL R0, RZ, 0x1, P1 ;  /* 0x00000001ff007807 */ /* 0x000fe40000800000 */
[----:B------:R-:W-:Y:S02]  /*8e10*/  LOP3.LUT R182, R182, R3, RZ, 0x3c, !PT ;  /* 0x00000003b6b67212 */ /* 0x000fe400078e3cff */
[----:B------:R-:W-:Y:S02]  /*8e20*/  LOP3.LUT R183, R183, R0, RZ, 0x3c, !PT ;  /* 0x00000000b7b77212 */ /* 0x000fe400078e3cff */
[----:B------:R-:W-:Y:S02]  /*8e30*/  @P2 R2UR UR36, R179 ;  /* 0x00000000b32422ca */ /* 0x000fe400000e0000 */
[----:B------:R-:W-:Y:S02]  /*8e40*/  SEL R195, R195, RZ, P0 ;  /* 0x000000ffc3c37207 */ /* 0x000fe40000000000 */
[----:B------:R-:W-:Y:S01]  /*8e50*/  SEL R76, R76, RZ, P1 ;  /* 0x000000ff4c4c7207 */ /* 0x000fe20000800000 */
[----:B------:R-:W-:Y:S10]  /*8e60*/  @P2 BRA `(.L_x_126) ;  /* 0xffffffc400bc2947 */ /* 0x000ff4000383ffff */
[----:B------:R-:W-:Y:S05]  /*8e70*/  EXIT ;  /* 0x000000000000794d */ /* 0x000fea0003800000 */
.L_x_20:
[----:B--2---:R2:W1:Y:S02]  /*8e80*/  SYNCS.PHASECHK.TRANS64.TRYWAIT P0, [R3+URZ+0x220], R2 ;  /* 0x00022002030075a7 */ /* 0x00446400080011ff */
[----:B-1----:R-:W-:Y:S05]  /*8e90*/  @!P0 NANOSLEEP.SYNCS 0x989680 ;  /* 0x009896800000895d */ /* 0x002fea0003900000 */
[----:B------:R-:W1:Y:S02]  /*8ea0*/  @!P0 SYNCS.PHASECHK.TRANS64 P0, [R3+URZ+0x220], R2 ;  /* 0x00022002030085a7 */ /* 0x000e6400080010ff */
[----:B-1----:R-:W-:Y:S05]  /*8eb0*/  @!P0 BRA `(.L_x_20) ;  /* 0xfffffffc00f08947 */ /* 0x002fea000383ffff */
[----:B------:R-:W-:Y:S05]  /*8ec0*/  BRA `(.L_x_127) ;  /* 0xffffff8800607947 */ /* 0x000fea000383ffff */
.L_x_23:
[----:B-1----:R-:W-:-:S07]  /*8ed0*/  MOV R2, UR33 ;  /* 0x0000002100027c02 */ /* 0x002fce0008000f00 */
.L_x_128:
[----:B-1----:R1:W2:Y:S02]  /*8ee0*/  SYNCS.PHASECHK.TRANS64.TRYWAIT P0, [R2+URZ+0xc0], R5 ;  /* 0x0000c005020075a7 */ /* 0x0022a400080011ff */
[----:B--2---:R-:W-:Y:S05]  /*8ef0*/  @!P0 NANOSLEEP.SYNCS 0x989680 ;  /* 0x009896800000895d */ /* 0x004fea0003900000 */
[----:B------:R-:W2:Y:S02]  /*8f00*/  @!P0 SYNCS.PHASECHK.TRANS64 P0, [R2+URZ+0xc0], R5 ;  /* 0x0000c005020085a7 */ /* 0x000ea400080010ff */
[----:B--2---:R-:W-:Y:S05]  /*8f10*/  @!P0 BRA `(.L_x_128) ;  /* 0xfffffffc00f08947 */ /* 0x004fea000383ffff */
[----:B------:R-:W-:Y:S05]  /*8f20*/  BRA `(.L_x_22) ;  /* 0xffffff8800b07947 */ /* 0x000fea000383ffff */
.L_x_29:
[----:B-1----:R-:W-:-:S07]  /*8f30*/  MOV R2, UR17 ;  /* 0x0000001100027c02 */ /* 0x002fce0008000f00 */
.L_x_129:
[----:B-1----:R1:W2:Y:S02]  /*8f40*/  SYNCS.PHASECHK.TRANS64.TRYWAIT P0, [R2+URZ+0xc0], R5 ;  /* 0x0000c005020075a7 */ /* 0x0022a400080011ff */
[----:B--2---:R-:W-:Y:S05]  /*8f50*/  @!P0 NANOSLEEP.SYNCS 0x989680 ;  /* 0x009896800000895d */ /* 0x004fea0003900000 */
[----:B------:R-:W2:Y:S02]  /*8f60*/  @!P0 SYNCS.PHASECHK.TRANS64 P0, [R2+URZ+0xc0], R5 ;  /* 0x0000c005020085a7 */ /* 0x000ea400080010ff */
[----:B--2---:R-:W-:Y:S05]  /*8f70*/  @!P0 BRA `(.L_x_129) ;  /* 0xfffffffc00f08947 */ /* 0x004fea000383ffff */
[----:B------:R-:W-:Y:S05]  /*8f80*/  BRA `(.L_x_28) ;  /* 0xffffff8c00547947 */ /* 0x000fea000383ffff */
.L_x_33:
[----:B-1----:R1:W2:Y:S02]  /*8f90*/  SYNCS.PHASECHK.TRANS64.TRYWAIT P0, [R2+URZ+0x1b0], R3 ;  /* 0x0001b003020075a7 */ /* 0x0022a400080011ff */
[----:B--2---:R-:W-:Y:S05]  /*8fa0*/  @!P0 NANOSLEEP.SYNCS 0x989680 ;  /* 0x009896800000895d */ /* 0x004fea0003900000 */
[----:B------:R-:W2:Y:S02]  /*8fb0*/  @!P0 SYNCS.PHASECHK.TRANS64 P0, [R2+URZ+0x1b0], R3 ;  /* 0x0001b003020085a7 */ /* 0x000ea400080010ff */
[----:B--2---:R-:W-:Y:S05]  /*8fc0*/  @!P0 BRA `(.L_x_33) ;  /* 0xfffffffc00f08947 */ /* 0x004fea000383ffff */
[----:B------:R-:W-:Y:S05]  /*8fd0*/  BRA `(.L_x_130) ;  /* 0xffffff8c00e07947 */ /* 0x000fea000383ffff */
.L_x_37:
[----:B----4-:R-:W-:-:S07]  /*8fe0*/  MOV R0, UR5 ;  /* 0x0000000500007c02 */ /* 0x010fce0008000f00 */
.L_x_131:
[----:B-1----:R1:W2:Y:S02]  /*8ff0*/  SYNCS.PHASECHK.TRANS64.TRYWAIT P0, [R0+URZ], R3 ;  /* 0x00000003000075a7 */ /* 0x0022a400080011ff */
[----:B--2---:R-:W-:Y:S05]  /*9000*/  @!P0 NANOSLEEP.SYNCS 0x989680 ;  /* 0x009896800000895d */ /* 0x004fea0003900000 */
[----:B------:R-:W2:Y:S02]  /*9010*/  @!P0 SYNCS.PHASECHK.TRANS64 P0, [R0+URZ], R3 ;  /* 0x00000003000085a7 */ /* 0x000ea400080010ff */
[----:B--2---:R-:W-:Y:S05]  /*9020*/  @!P0 BRA `(.L_x_131) ;  /* 0xfffffffc00f08947 */ /* 0x004fea000383ffff */
[----:B------:R-:W-:Y:S05]  /*9030*/  BRA `(.L_x_132) ;  /* 0xffffff9400507947 */ /* 0x000fea000383ffff */
.L_x_38:
[----:B----4-:R-:W-:-:S07]  /*9040*/  MOV R0, UR5 ;  /* 0x0000000500007c02 */ /* 0x010fce0008000f00 */
.L_x_133:
[----:B-1----:R1:W2:Y:S02]  /*9050*/  SYNCS.PHASECHK.TRANS64.TRYWAIT P0, [R0+URZ], R3 ;  /* 0x00000003000075a7 */ /* 0x0022a400080011ff */
[----:B--2---:R-:W-:Y:S05]  /*9060*/  @!P0 NANOSLEEP.SYNCS 0x989680 ;  /* 0x009896800000895d */ /* 0x004fea0003900000 */
[----:B------:R-:W2:Y:S02]  /*9070*/  @!P0 SYNCS.PHASECHK.TRANS64 P0, [R0+URZ], R3 ;  /* 0x00000003000085a7 */ /* 0x000ea400080010ff */
[----:B--2---:R-:W-:Y:S05]  /*9080*/  @!P0 BRA `(.L_x_133) ;  /* 0xfffffffc00f08947 */ /* 0x004fea000383ffff */
[----:B------:R-:W-:Y:S05]  /*9090*/  BRA `(.L_x_134) ;  /* 0xffffff94005c7947 */ /* 0x000fea000383ffff */
.L_x_39:
[----:B----4-:R-:W-:-:S07]  /*90a0*/  MOV R0, UR5 ;  /* 0x0000000500007c02 */ /* 0x010fce0008000f00 */
.L_x_135:
[----:B-1----:R1:W2:Y:S02]  /*90b0*/  SYNCS.PHASECHK.TRANS64.TRYWAIT P0, [R0+URZ], R3 ;  /* 0x00000003000075a7 */ /* 0x0022a400080011ff */
[----:B--2---:R-:W-:Y:S05]  /*90c0*/  @!P0 NANOSLEEP.SYNCS 0x989680 ;  /* 0x009896800000895d */ /* 0x004fea0003900000 */
[----:B------:R-:W2:Y:S02]  /*90d0*/  @!P0 SYNCS.PHASECHK.TRANS64 P0, [R0+URZ], R3 ;  /* 0x00000003000085a7 */ /* 0x000ea400080010ff */
[----:B--2---:R-:W-:Y:S05]  /*90e0*/  @!P0 BRA `(.L_x_135) ;  /* 0xfffffffc00f08947 */ /* 0x004fea000383ffff */
[----:B------:R-:W-:Y:S05]  /*90f0*/  BRA `(.L_x_136) ;  /* 0xffffff9400687947 */ /* 0x000fea000383ffff */
.L_x_40:
[----:B----4-:R-:W-:-:S07]  /*9100*/  MOV R0, UR5 ;  /* 0x0000000500007c02 */ /* 0x010fce0008000f00 */
.L_x_137:
[----:B-1----:R1:W2:Y:S02]  /*9110*/  SYNCS.PHASECHK.TRANS64.TRYWAIT P0, [R0+URZ], R3 ;  /* 0x00000003000075a7 */ /* 0x0022a400080011ff */
[----:B--2---:R-:W-:Y:S05]  /*9120*/  @!P0 NANOSLEEP.SYNCS 0x989680 ;  /* 0x009896800000895d */ /* 0x004fea0003900000 */
[----:B------:R-:W2:Y:S02]  /*9130*/  @!P0 SYNCS.PHASECHK.TRANS64 P0, [R0+URZ], R3 ;  /* 0x00000003000085a7 */ /* 0x000ea400080010ff */
[----:B--2---:R-:W-:Y:S05]  /*9140*/  @!P0 BRA `(.L_x_137) ;  /* 0xfffffffc00f08947 */ /* 0x004fea000383ffff */
[----:B------:R-:W-:Y:S05]  /*9150*/  BRA `(.L_x_138) ;  /* 0xffffff9400747947 */ /* 0x000fea000383ffff */
.L_x_41:
[----:B----4-:R-:W-:-:S07]  /*9160*/  MOV R0, UR5 ;  /* 0x0000000500007c02 */ /* 0x010fce0008000f00 */
.L_x_139:
[----:B-1----:R1:W2:Y:S02]  /*9170*/  SYNCS.PHASECHK.TRANS64.TRYWAIT P0, [R0+URZ], R3 ;  /* 0x00000003000075a7 */ /* 0x0022a400080011ff */
[----:B--2---:R-:W-:Y:S05]  /*9180*/  @!P0 NANOSLEEP.SYNCS 0x989680 ;  /* 0x009896800000895d */ /* 0x004fea0003900000 */
[----:B------:R-:W2:Y:S02]  /*9190*/  @!P0 SYNCS.PHASECHK.TRANS64 P0, [R0+URZ], R3 ;  /* 0x00000003000085a7 */ /* 0x000ea400080010ff */
[----:B--2---:R-:W-:Y:S05]  /*91a0*/  @!P0 BRA `(.L_x_139) ;  /* 0xfffffffc00f08947 */ /* 0x004fea000383ffff */
[----:B------:R-:W-:Y:S05]  /*91b0*/  BRA `(.L_x_140) ;  /* 0xffffff9400807947 */ /* 0x000fea000383ffff */
.L_x_42:
[----:B----4-:R-:W-:-:S07]  /*91c0*/  MOV R0, UR5 ;  /* 0x0000000500007c02 */ /* 0x010fce0008000f00 */
.L_x_141:
[----:B-1----:R1:W2:Y:S02]  /*91d0*/  SYNCS.PHASECHK.TRANS64.TRYWAIT P0, [R0+URZ], R3 ;  /* 0x00000003000075a7 */ /* 0x0022a400080011ff */
[----:B--2---:R-:W-:Y:S05]  /*91e0*/  @!P0 NANOSLEEP.SYNCS 0x989680 ;  /* 0x009896800000895d */ /* 0x004fea0003900000 */
[----:B------:R-:W2:Y:S02]  /*91f0*/  @!P0 SYNCS.PHASECHK.TRANS64 P0, [R0+URZ], R3 ;  /* 0x00000003000085a7 */ /* 0x000ea400080010ff */
[----:B--2---:R-:W-:Y:S05]  /*9200*/  @!P0 BRA `(.L_x_141) ;  /* 0xfffffffc00f08947 */ /* 0x004fea000383ffff */
[----:B------:R-:W-:Y:S05]  /*9210*/  BRA `(.L_x_142) ;  /* 0xffffff94008c7947 */ /* 0x000fea000383ffff */
.L_x_43:
[----:B----4-:R-:W-:-:S07]  /*9220*/  MOV R0, UR5 ;  /* 0x0000000500007c02 */ /* 0x010fce0008000f00 */
.L_x_143:
[----:B-1----:R1:W2:Y:S02]  /*9230*/  SYNCS.PHASECHK.TRANS64.TRYWAIT P0, [R0+URZ], R3 ;  /* 0x00000003000075a7 */ /* 0x0022a400080011ff */
[----:B--2---:R-:W-:Y:S05]  /*9240*/  @!P0 NANOSLEEP.SYNCS 0x989680 ;  /* 0x009896800000895d */ /* 0x004fea0003900000 */
[----:B------:R-:W2:Y:S02]  /*9250*/  @!P0 SYNCS.PHASECHK.TRANS64 P0, [R0+URZ], R3 ;  /* 0x00000003000085a7 */ /* 0x000ea400080010ff */
[----:B--2---:R-:W-:Y:S05]  /*9260*/  @!P0 BRA `(.L_x_143) ;  /* 0xfffffffc00f08947 */ /* 0x004fea000383ffff */
[----:B------:R-:W-:Y:S05]  /*9270*/  BRA `(.L_x_144) ;  /* 0xffffff9400987947 */ /* 0x000fea000383ffff */
.L_x_44:
[----:B----4-:R-:W-:-:S07]  /*9280*/  MOV R0, UR5 ;  /* 0x0000000500007c02 */ /* 0x010fce0008000f00 */
.L_x_145:
[----:B-1----:R1:W2:Y:S02]  /*9290*/  SYNCS.PHASECHK.TRANS64.TRYWAIT P0, [R0+URZ], R3 ;  /* 0x00000003000075a7 */ /* 0x0022a400080011ff */
[----:B--2---:R-:W-:Y:S05]  /*92a0*/  @!P0 NANOSLEEP.SYNCS 0x989680 ;  /* 0x009896800000895d */ /* 0x004fea0003900000 */
[----:B------:R-:W2:Y:S02]  /*92b0*/  @!P0 SYNCS.PHASECHK.TRANS64 P0, [R0+URZ], R3 ;  /* 0x00000003000085a7 */ /* 0x000ea400080010ff */
[----:B--2---:R-:W-:Y:S05]  /*92c0*/  @!P0 BRA `(.L_x_145) ;  /* 0xfffffffc00f08947 */ /* 0x004fea000383ffff */
[----:B------:R-:W-:Y:S05]  /*92d0*/  BRA `(.L_x_146) ;  /* 0xffffff9400a47947 */ /* 0x000fea000383ffff */
.L_x_45:
[----:B----4-:R-:W-:-:S07]  /*92e0*/  MOV R0, UR5 ;  /* 0x0000000500007c02 */ /* 0x010fce0008000f00 */
.L_x_147:
[----:B-1----:R1:W2:Y:S02]  /*92f0*/  SYNCS.PHASECHK.TRANS64.TRYWAIT P0, [R0+URZ], R3 ;  /* 0x00000003000075a7 */ /* 0x0022a400080011ff */
[----:B--2---:R-:W-:Y:S05]  /*9300*/  @!P0 NANOSLEEP.SYNCS 0x989680 ;  /* 0x009896800000895d */ /* 0x004fea0003900000 */
[----:B------:R-:W2:Y:S02]  /*9310*/  @!P0 SYNCS.PHASECHK.TRANS64 P0, [R0+URZ], R3 ;  /* 0x00000003000085a7 */ /* 0x000ea400080010ff */
[----:B--2---:R-:W-:Y:S05]  /*9320*/  @!P0 BRA `(.L_x_147) ;  /* 0xfffffffc00f08947 */ /* 0x004fea000383ffff */
[----:B------:R-:W-:Y:S05]  /*9330*/  BRA `(.L_x_148) ;  /* 0xffffff9400b07947 */ /* 0x000fea000383ffff */
.L_x_46:
[----:B----4-:R-:W-:-:S07]  /*9340*/  MOV R0, UR5 ;  /* 0x0000000500007c02 */ /* 0x010fce0008000f00 */
.L_x_149:
[----:B-1----:R1:W2:Y:S02]  /*9350*/  SYNCS.PHASECHK.TRANS64.TRYWAIT P0, [R0+URZ], R3 ;  /* 0x00000003000075a7 */ /* 0x0022a400080011ff */
[----:B--2---:R-:W-:Y:S05]  /*9360*/  @!P0 NANOSLEEP.SYNCS 0x989680 ;  /* 0x009896800000895d */ /* 0x004fea0003900000 */
[----:B------:R-:W2:Y:S02]  /*9370*/  @!P0 SYNCS.PHASECHK.TRANS64 P0, [R0+URZ], R3 ;  /* 0x00000003000085a7 */ /* 0x000ea400080010ff */
[----:B--2---:R-:W-:Y:S05]  /*9380*/  @!P0 BRA `(.L_x_149) ;  /* 0xfffffffc00f08947 */ /* 0x004fea000383ffff */
[----:B------:R-:W-:Y:S05]  /*9390*/  BRA `(.L_x_150) ;  /* 0xffffff9400bc7947 */ /* 0x000fea000383ffff */
.L_x_47:
[----:B----4-:R-:W-:-:S07]  /*93a0*/  MOV R0, UR5 ;  /* 0x0000000500007c02 */ /* 0x010fce0008000f00 */
.L_x_151:
[----:B-1----:R1:W2:Y:S02]  /*93b0*/  SYNCS.PHASECHK.TRANS64.TRYWAIT P0, [R0+URZ], R3 ;  /* 0x00000003000075a7 */ /* 0x0022a400080011ff */
[----:B--2---:R-:W-:Y:S05]  /*93c0*/  @!P0 NANOSLEEP.SYNCS 0x989680 ;  /* 0x009896800000895d */ /* 0x004fea0003900000 */
[----:B------:R-:W2:Y:S02]  /*93d0*/  @!P0 SYNCS.PHASECHK.TRANS64 P0, [R0+URZ], R3 ;  /* 0x00000003000085a7 */ /* 0x000ea400080010ff */
[----:B--2---:R-:W-:Y:S05]  /*93e0*/  @!P0 BRA `(.L_x_151) ;  /* 0xfffffffc00f08947 */ /* 0x004fea000383ffff */
[----:B------:R-:W-:Y:S05]  /*93f0*/  BRA `(.L_x_152) ;  /* 0xffffff9400c87947 */ /* 0x000fea000383ffff */
.L_x_48:
[----:B----4-:R-:W-:-:S07]  /*9400*/  MOV R0, UR5 ;  /* 0x0000000500007c02 */ /* 0x010fce0008000f00 */
.L_x_153:
[----:B-1----:R1:W2:Y:S02]  /*9410*/  SYNCS.PHASECHK.TRANS64.TRYWAIT P0, [R0+URZ], R3 ;  /* 0x00000003000075a7 */ /* 0x0022a400080011ff */
[----:B--2---:R-:W-:Y:S05]  /*9420*/  @!P0 NANOSLEEP.SYNCS 0x989680 ;  /* 0x009896800000895d */ /* 0x004fea0003900000 */
[----:B------:R-:W2:Y:S02]  /*9430*/  @!P0 SYNCS.PHASECHK.TRANS64 P0, [R0+URZ], R3 ;  /* 0x00000003000085a7 */ /* 0x000ea400080010ff */
[----:B--2---:R-:W-:Y:S05]  /*9440*/  @!P0 BRA `(.L_x_153) ;  /* 0xfffffffc00f08947 */ /* 0x004fea000383ffff */
[----:B------:R-:W-:Y:S05]  /*9450*/  BRA `(.L_x_154) ;  /* 0xffffff9400d47947 */ /* 0x000fea000383ffff */
.L_x_49:
[----:B----4-:R-:W-:-:S07]  /*9460*/  MOV R0, UR5 ;  /* 0x0000000500007c02 */ /* 0x010fce0008000f00 */
.L_x_155:
[----:B-1----:R1:W2:Y:S02]  /*9470*/  SYNCS.PHASECHK.TRANS64.TRYWAIT P0, [R0+URZ], R3 ;  /* 0x00000003000075a7 */ /* 0x0022a400080011ff */
[----:B--2---:R-:W-:Y:S05]  /*9480*/  @!P0 NANOSLEEP.SYNCS 0x989680 ;  /* 0x009896800000895d */ /* 0x004fea0003900000 */
[----:B------:R-:W2:Y:S02]  /*9490*/  @!P0 SYNCS.PHASECHK.TRANS64 P0, [R0+URZ], R3 ;  /* 0x00000003000085a7 */ /* 0x000ea400080010ff */
[----:B--2---:R-:W-:Y:S05]  /*94a0*/  @!P0 BRA `(.L_x_155) ;  /* 0xfffffffc00f08947 */ /* 0x004fea000383ffff */
[----:B------:R-:W-:Y:S05]  /*94b0*/  BRA `(.L_x_156) ;  /* 0xffffff9400e07947 */ /* 0x000fea000383ffff */
.L_x_50:
[----:B----4-:R-:W-:-:S07]  /*94c0*/  MOV R0, UR5 ;  /* 0x0000000500007c02 */ /* 0x010fce0008000f00 */
.L_x_157:
[----:B-1----:R1:W2:Y:S02]  /*94d0*/  SYNCS.PHASECHK.TRANS64.TRYWAIT P0, [R0+URZ], R3 ;  /* 0x00000003000075a7 */ /* 0x0022a400080011ff */
[----:B--2---:R-:W-:Y:S05]  /*94e0*/  @!P0 NANOSLEEP.SYNCS 0x989680 ;  /* 0x009896800000895d */ /* 0x004fea0003900000 */
[----:B------:R-:W2:Y:S02]  /*94f0*/  @!P0 SYNCS.PHASECHK.TRANS64 P0, [R0+URZ], R3 ;  /* 0x00000003000085a7 */ /* 0x000ea400080010ff */
[----:B--2---:R-:W-:Y:S05]  /*9500*/  @!P0 BRA `(.L_x_157) ;  /* 0xfffffffc00f08947 */ /* 0x004fea000383ffff */
[----:B------:R-:W-:Y:S05]  /*9510*/  BRA `(.L_x_158) ;  /* 0xffffff9400ec7947 */ /* 0x000fea000383ffff */
.L_x_51:
[----:B----4-:R-:W-:-:S07]  /*9520*/  MOV R0, UR5 ;  /* 0x0000000500007c02 */ /* 0x010fce0008000f00 */
.L_x_159:
[----:B-1----:R1:W2:Y:S02]  /*9530*/  SYNCS.PHASECHK.TRANS64.TRYWAIT P0, [R0+URZ], R3 ;  /* 0x00000003000075a7 */ /* 0x0022a400080011ff */
[----:B--2---:R-:W-:Y:S05]  /*9540*/  @!P0 NANOSLEEP.SYNCS 0x989680 ;  /* 0x009896800000895d */ /* 0x004fea0003900000 */
[----:B------:R-:W2:Y:S02]  /*9550*/  @!P0 SYNCS.PHASECHK.TRANS64 P0, [R0+URZ], R3 ;  /* 0x00000003000085a7 */ /* 0x000ea400080010ff */
[----:B--2---:R-:W-:Y:S05]  /*9560*/  @!P0 BRA `(.L_x_159) ;  /* 0xfffffffc00f08947 */ /* 0x004fea000383ffff */
[----:B------:R-:W-:Y:S05]  /*9570*/  BRA `(.L_x_160) ;  /* 0xffffff9400f87947 */ /* 0x000fea000383ffff */
.L_x_52:
[----:B----4-:R-:W-:-:S07]  /*9580*/  MOV R0, UR5 ;  /* 0x0000000500007c02 */ /* 0x010fce0008000f00 */
.L_x_161:
[----:B-1----:R1:W2:Y:S02]  /*9590*/  SYNCS.PHASECHK.TRANS64.TRYWAIT P0, [R0+URZ], R3 ;  /* 0x00000003000075a7 */ /* 0x0022a400080011ff */
[----:B--2---:R-:W-:Y:S05]  /*95a0*/  @!P0 NANOSLEEP.SYNCS 0x989680 ;  /* 0x009896800000895d */ /* 0x004fea0003900000 */
[----:B------:R-:W2:Y:S02]  /*95b0*/  @!P0 SYNCS.PHASECHK.TRANS64 P0, [R0+URZ], R3 ;  /* 0x00000003000085a7 */ /* 0x000ea400080010ff */
[----:B--2---:R-:W-:Y:S05]  /*95c0*/  @!P0 BRA `(.L_x_161) ;  /* 0xfffffffc00f08947 */ /* 0x004fea000383ffff */
[----:B------:R-:W-:Y:S05]  /*95d0*/  BRA `(.L_x_162) ;  /* 0xffffff9800047947 */ /* 0x000fea000383ffff */
.L_x_53:
[----:B----4-:R-:W-:-:S07]  /*95e0*/  MOV R0, UR5 ;  /* 0x0000000500007c02 */ /* 0x010fce0008000f00 */
.L_x_163:
[----:B-1----:R1:W2:Y:S02]  /*95f0*/  SYNCS.PHASECHK.TRANS64.TRYWAIT P0, [R0+URZ], R3 ;  /* 0x00000003000075a7 */ /* 0x0022a400080011ff */
[----:B--2---:R-:W-:Y:S05]  /*9600*/  @!P0 NANOSLEEP.SYNCS 0x989680 ;  /* 0x009896800000895d */ /* 0x004fea0003900000 */
[----:B------:R-:W2:Y:S02]  /*9610*/  @!P0 SYNCS.PHASECHK.TRANS64 P0, [R0+URZ], R3 ;  /* 0x00000003000085a7 */ /* 0x000ea400080010ff */
[----:B--2---:R-:W-:Y:S05]  /*9620*/  @!P0 BRA `(.L_x_163) ;  /* 0xfffffffc00f08947 */ /* 0x004fea000383ffff */
[----:B------:R-:W-:Y:S05]  /*9630*/  BRA `(.L_x_164) ;  /* 0xffffff9800107947 */ /* 0x000fea000383ffff */
.L_x_54:
[----:B----4-:R-:W-:-:S07]  /*9640*/  MOV R0, UR5 ;  /* 0x0000000500007c02 */ /* 0x010fce0008000f00 */
.L_x_165:
[----:B-1----:R1:W2:Y:S02]  /*9650*/  SYNCS.PHASECHK.TRANS64.TRYWAIT P0, [R0+URZ], R3 ;  /* 0x00000003000075a7 */ /* 0x0022a400080011ff */
[----:B--2---:R-:W-:Y:S05]  /*9660*/  @!P0 NANOSLEEP.SYNCS 0x989680 ;  /* 0x009896800000895d */ /* 0x004fea0003900000 */
[----:B------:R-:W2:Y:S02]  /*9670*/  @!P0 SYNCS.PHASECHK.TRANS64 P0, [R0+URZ], R3 ;  /* 0x00000003000085a7 */ /* 0x000ea400080010ff */
[----:B--2---:R-:W-:Y:S05]  /*9680*/  @!P0 BRA `(.L_x_165) ;  /* 0xfffffffc00f08947 */ /* 0x004fea000383ffff */
[----:B------:R-:W-:Y:S05]  /*9690*/  BRA `(.L_x_166) ;  /* 0xffffff98001c7947 */ /* 0x000fea000383ffff */
.L_x_55:
[----:B----4-:R-:W-:-:S07]  /*96a0*/  MOV R0, UR5 ;  /* 0x0000000500007c02 */ /* 0x010fce0008000f00 */
.L_x_167:
[----:B-1----:R1:W2:Y:S02]  /*96b0*/  SYNCS.PHASECHK.TRANS64.TRYWAIT P0, [R0+URZ], R3 ;  /* 0x00000003000075a7 */ /* 0x0022a400080011ff */
[----:B--2---:R-:W-:Y:S05]  /*96c0*/  @!P0 NANOSLEEP.SYNCS 0x989680 ;  /* 0x009896800000895d */ /* 0x004fea0003900000 */
[----:B------:R-:W2:Y:S02]  /*96d0*/  @!P0 SYNCS.PHASECHK.TRANS64 P0, [R0+URZ], R3 ;  /* 0x00000003000085a7 */ /* 0x000ea400080010ff */
[----:B--2---:R-:W-:Y:S05]  /*96e0*/  @!P0 BRA `(.L_x_167) ;  /* 0xfffffffc00f08947 */ /* 0x004fea000383ffff */
[----:B------:R-:W-:Y:S05]  /*96f0*/  BRA `(.L_x_168) ;  /* 0xffffff9800287947 */ /* 0x000fea000383ffff */
.L_x_56:
[----:B----4-:R-:W-:-:S07]  /*9700*/  MOV R0, UR5 ;  /* 0x0000000500007c02 */ /* 0x010fce0008000f00 */
.L_x_169:
[----:B-1----:R1:W2:Y:S02]  /*9710*/  SYNCS.PHASECHK.TRANS64.TRYWAIT P0, [R0+URZ], R3 ;  /* 0x00000003000075a7 */ /* 0x0022a400080011ff */
[----:B--2---:R-:W-:Y:S05]  /*9720*/  @!P0 NANOSLEEP.SYNCS 0x989680 ;  /* 0x009896800000895d */ /* 0x004fea0003900000 */
[----:B------:R-:W2:Y:S02]  /*9730*/  @!P0 SYNCS.PHASECHK.TRANS64 P0, [R0+URZ], R3 ;  /* 0x00000003000085a7 */ /* 0x000ea400080010ff */
[----:B--2---:R-:W-:Y:S05]  /*9740*/  @!P0 BRA `(.L_x_169) ;  /* 0xfffffffc00f08947 */ /* 0x004fea000383ffff */
[----:B------:R-:W-:Y:S05]  /*9750*/  BRA `(.L_x_170) ;  /* 0xffffff9800347947 */ /* 0x000fea000383ffff */
.L_x_57:
[----:B----4-:R-:W-:-:S07]  /*9760*/  MOV R0, UR5 ;  /* 0x0000000500007c02 */ /* 0x010fce0008000f00 */
.L_x_171:
[----:B-1----:R1:W2:Y:S02]  /*9770*/  SYNCS.PHASECHK.TRANS64.TRYWAIT P0, [R0+URZ], R3 ;  /* 0x00000003000075a7 */ /* 0x0022a400080011ff */
[----:B--2---:R-:W-:Y:S05]  /*9780*/  @!P0 NANOSLEEP.SYNCS 0x989680 ;  /* 0x009896800000895d */ /* 0x004fea0003900000 */
[----:B------:R-:W2:Y:S02]  /*9790*/  @!P0 SYNCS.PHASECHK.TRANS64 P0, [R0+URZ], R3 ;  /* 0x00000003000085a7 */ /* 0x000ea400080010ff */
[----:B--2---:R-:W-:Y:S05]  /*97a0*/  @!P0 BRA `(.L_x_171) ;  /* 0xfffffffc00f08947 */ /* 0x004fea000383ffff */
[----:B------:R-:W-:Y:S05]  /*97b0*/  BRA `(.L_x_172) ;  /* 0xffffff9800407947 */ /* 0x000fea000383ffff */
.L_x_58:
[----:B----4-:R-:W-:-:S07]  /*97c0*/  MOV R0, UR5 ;  /* 0x0000000500007c02 */ /* 0x010fce0008000f00 */
.L_x_173:
[----:B-1----:R1:W2:Y:S02]  /*97d0*/  SYNCS.PHASECHK.TRANS64.TRYWAIT P0, [R0+URZ], R3 ;  /* 0x00000003000075a7 */ /* 0x0022a400080011ff */
[----:B--2---:R-:W-:Y:S05]  /*97e0*/  @!P0 NANOSLEEP.SYNCS 0x989680 ;  /* 0x009896800000895d */ /* 0x004fea0003900000 */
[----:B------:R-:W2:Y:S02]  /*97f0*/  @!P0 SYNCS.PHASECHK.TRANS64 P0, [R0+URZ], R3 ;  /* 0x00000003000085a7 */ /* 0x000ea400080010ff */
[----:B--2---:R-:W-:Y:S05]  /*9800*/  @!P0 BRA `(.L_x_173) ;  /* 0xfffffffc00f08947 */ /* 0x004fea000383ffff */
[----:B------:R-:W-:Y:S05]  /*9810*/  BRA `(.L_x_174) ;  /* 0xffffff98004c7947 */ /* 0x000fea000383ffff */
.L_x_59:
[----:B----4-:R-:W-:-:S07]  /*9820*/  MOV R0, UR5 ;  /* 0x0000000500007c02 */ /* 0x010fce0008000f00 */
.L_x_175:
[----:B-1----:R1:W2:Y:S02]  /*9830*/  SYNCS.PHASECHK.TRANS64.TRYWAIT P0, [R0+URZ], R3 ;  /* 0x00000003000075a7 */ /* 0x0022a400080011ff */
[----:B--2---:R-:W-:Y:S05]  /*9840*/  @!P0 NANOSLEEP.SYNCS 0x989680 ;  /* 0x009896800000895d */ /* 0x004fea0003900000 */
[----:B------:R-:W2:Y:S02]  /*9850*/  @!P0 SYNCS.PHASECHK.TRANS64 P0, [R0+URZ], R3 ;  /* 0x00000003000085a7 */ /* 0x000ea400080010ff */
[----:B--2---:R-:W-:Y:S05]  /*9860*/  @!P0 BRA `(.L_x_175) ;  /* 0xfffffffc00f08947 */ /* 0x004fea000383ffff */
[----:B------:R-:W-:Y:S05]  /*9870*/  BRA `(.L_x_176) ;  /* 0xffffff9800587947 */ /* 0x000fea000383ffff */
.L_x_62:
[----:B-1----:R1:W2:Y:S02]  /*9880*/  SYNCS.PHASECHK.TRANS64.TRYWAIT P0, [R0+URZ+0x210], R5 ;  /* 0x00021005000075a7 */ /* 0x0022a400080011ff */
[----:B--2---:R-:W-:Y:S05]  /*9890*/  @!P0 NANOSLEEP.SYNCS 0x989680 ;  /* 0x009896800000895d */ /* 0x004fea0003900000 */
[----:B------:R-:W2:Y:S02]  /*98a0*/  @!P0 SYNCS.PHASECHK.TRANS64 P0, [R0+URZ+0x210], R5 ;  /* 0x00021005000085a7 */ /* 0x000ea400080010ff */
[----:B--2---:R-:W-:Y:S05]  /*98b0*/  @!P0 BRA `(.L_x_62) ;  /* 0xfffffffc00f08947 */ /* 0x004fea000383ffff */
[----:B------:R-:W-:Y:S05]  /*98c0*/  BRA `(.L_x_177) ;  /* 0xffffff9800b47947 */ /* 0x000fea000383ffff */
.L_x_63:
[----:B------:R-:W-:-:S07]  /*98d0*/  MOV R0, UR5 ;  /* 0x0000000500007c02 */ /* 0x000fce0008000f00 */
.L_x_178:
[----:B-1----:R1:W2:Y:S02]  /*98e0*/  SYNCS.PHASECHK.TRANS64.TRYWAIT P0, [R0+URZ+0x1c0], R5 ;  /* 0x0001c005000075a7 */ /* 0x0022a400080011ff */
[----:B--2---:R-:W-:Y:S05]  /*98f0*/  @!P0 NANOSLEEP.SYNCS 0x989680 ;  /* 0x009896800000895d */ /* 0x004fea0003900000 */
[----:B------:R-:W2:Y:S02]  /*9900*/  @!P0 SYNCS.PHASECHK.TRANS64 P0, [R0+URZ+0x1c0], R5 ;  /* 0x0001c005000085a7 */ /* 0x000ea400080010ff */
[----:B--2---:R-:W-:Y:S05]  /*9910*/  @!P0 BRA `(.L_x_178) ;  /* 0xfffffffc00f08947 */ /* 0x004fea000383ffff */
[----:B------:R-:W-:Y:S05]  /*9920*/  BRA `(.L_x_179) ;  /* 0xffffff9800c47947 */ /* 0x000fea000383ffff */
.L_x_64:
[----:B-1----:R1:W2:Y:S02]  /*9930*/  SYNCS.PHASECHK.TRANS64.TRYWAIT P1, [R0+URZ+0x1b0], R5 ;  /* 0x0001b005000075a7 */ /* 0x0022a400080211ff */
[----:B--2---:R-:W-:Y:S05]  /*9940*/  @!P1 NANOSLEEP.SYNCS 0x989680 ;  /* 0x009896800000995d */ /* 0x004fea0003900000 */
[----:B------:R-:W2:Y:S02]  /*9950*/  @!P1 SYNCS.PHASECHK.TRANS64 P1, [R0+URZ+0x1b0], R5 ;  /* 0x0001b005000095a7 */ /* 0x000ea400080210ff */
[----:B--2---:R-:W-:Y:S05]  /*9960*/  @!P1 BRA `(.L_x_64) ;  /* 0xfffffffc00f09947 */ /* 0x004fea000383ffff */
[----:B------:R-:W-:Y:S05]  /*9970*/  BRA `(.L_x_180) ;  /* 0xffffff9800f47947 */ /* 0x000fea000383ffff */
.L_x_67:
[----:B------:R-:W-:-:S07]  /*9980*/  MOV R0, UR5 ;  /* 0x0000000500007c02 */ /* 0x000fce0008000f00 */
.L_x_181:
[----:B-1----:R1:W2:Y:S02]  /*9990*/  SYNCS.PHASECHK.TRANS64.TRYWAIT P0, [R0+URZ+0x1c0], R3 ;  /* 0x0001c003000075a7 */ /* 0x0022a400080011ff */
[----:B--2---:R-:W-:Y:S05]  /*99a0*/  @!P0 NANOSLEEP.SYNCS 0x989680 ;  /* 0x009896800000895d */ /* 0x004fea0003900000 */
[----:B------:R-:W2:Y:S02]  /*99b0*/  @!P0 SYNCS.PHASECHK.TRANS64 P0, [R0+URZ+0x1c0], R3 ;  /* 0x0001c003000085a7 */ /* 0x000ea400080010ff */
[----:B--2---:R-:W-:Y:S05]  /*99c0*/  @!P0 BRA `(.L_x_181) ;  /* 0xfffffffc00f08947 */ /* 0x004fea000383ffff */
[----:B------:R-:W-:Y:S05]  /*99d0*/  BRA `(.L_x_66) ;  /* 0xffffff9c00487947 */ /* 0x000fea000383ffff */
.L_x_74:
[----:B-1----:R1:W2:Y:S02]  /*99e0*/  SYNCS.PHASECHK.TRANS64.TRYWAIT P1, [R0+URZ+0x1b0], R5 ;  /* 0x0001b005000075a7 */ /* 0x0022a400080211ff */
[----:B--2---:R-:W-:Y:S05]  /*99f0*/  @!P1 NANOSLEEP.SYNCS 0x989680 ;  /* 0x009896800000995d */ /* 0x004fea0003900000 */
[----:B------:R-:W2:Y:S02]  /*9a00*/  @!P1 SYNCS.PHASECHK.TRANS64 P1, [R0+URZ+0x1b0], R5 ;  /* 0x0001b005000095a7 */ /* 0x000ea400080210ff */
[----:B--2---:R-:W-:Y:S05]  /*9a10*/  @!P1 BRA `(.L_x_74) ;  /* 0xfffffffc00f09947 */ /* 0x004fea000383ffff */
[----:B------:R-:W-:Y:S05]  /*9a20*/  BRA `(.L_x_182) ;  /* 0xffffffa000987947 */ /* 0x000fea000383ffff */
.L_x_75:
[----:B------:R-:W-:-:S07]  /*9a30*/  MOV R3, UR9 ;  /* 0x0000000900037c02 */ /* 0x000fce0008000f00 */
.L_x_183:
[----:B-1----:R1:W2:Y:S02]  /*9a40*/  SYNCS.PHASECHK.TRANS64.TRYWAIT P0, [R3+URZ+0x1f0], R0 ;  /* 0x0001f000030075a7 */ /* 0x0022a400080011ff */
[----:B--2---:R-:W-:Y:S05]  /*9a50*/  @!P0 NANOSLEEP.SYNCS 0x989680 ;  /* 0x009896800000895d */ /* 0x004fea0003900000 */
[----:B------:R-:W2:Y:S02]  /*9a60*/  @!P0 SYNCS.PHASECHK.TRANS64 P0, [R3+URZ+0x1f0], R0 ;  /* 0x0001f000030085a7 */ /* 0x000ea400080010ff */
[----:B--2---:R-:W-:Y:S05]  /*9a70*/  @!P0 BRA `(.L_x_183) ;  /* 0xfffffffc00f08947 */ /* 0x004fea000383ffff */
[----:B------:R-:W-:Y:S05]  /*9a80*/  BRA `(.L_x_184) ;  /* 0xffffffa000cc7947 */ /* 0x000fea000383ffff */
.L_x_78:
[----:B------:R-:W-:Y:S07]  /*9a90*/  MOV R0, UR7 ;  /* 0x0000000700007c02 */ /* 0x000fee0008000f00 */
.L_x_185:
[----:B-1----:R1:W2:Y:S02]  /*9aa0*/  SYNCS.PHASECHK.TRANS64.TRYWAIT P0, [R0+URZ], R3 ;  /* 0x00000003000075a7 */ /* 0x0022a400080011ff */
[----:B--2---:R-:W-:Y:S05]  /*9ab0*/  @!P0 NANOSLEEP.SYNCS 0x989680 ;  /* 0x009896800000895d */ /* 0x004fea0003900000 */
[----:B------:R-:W2:Y:S02]  /*9ac0*/  @!P0 SYNCS.PHASECHK.TRANS64 P0, [R0+URZ], R3 ;  /* 0x00000003000085a7 */ /* 0x000ea400080010ff */
[----:B--2---:R-:W-:Y:S05]  /*9ad0*/  @!P0 BRA `(.L_x_185) ;  /* 0xfffffffc00f08947 */ /* 0x004fea000383ffff */
[----:B------:R-:W-:Y:S05]  /*9ae0*/  BRA `(.L_x_77) ;  /* 0xffffffa000ec7947 */ /* 0x000fea000383ffff */
.L_x_81:
[----:B------:R-:W-:-:S07]  /*9af0*/  MOV R0, UR5 ;  /* 0x0000000500007c02 */ /* 0x000fce0008000f00 */
.L_x_186:
[----:B--2---:R2:W3:Y:S02]  /*9b00*/  SYNCS.PHASECHK.TRANS64.TRYWAIT P0, [R0+URZ], R3 ;  /* 0x00000003000075a7 */ /* 0x0044e400080011ff */
[----:B---3--:R-:W-:Y:S05]  /*9b10*/  @!P0 NANOSLEEP.SYNCS 0x989680 ;  /* 0x009896800000895d */ /* 0x008fea0003900000 */
[----:B------:R-:W3:Y:S02]  /*9b20*/  @!P0 SYNCS.PHASECHK.TRANS64 P0, [R0+URZ], R3 ;  /* 0x00000003000085a7 */ /* 0x000ee400080010ff */
[----:B---3--:R-:W-:Y:S05]  /*9b30*/  @!P0 BRA `(.L_x_186) ;  /* 0xfffffffc00f08947 */ /* 0x008fea000383ffff */
[----:B------:R-:W-:Y:S05]  /*9b40*/  BRA `(.L_x_187) ;  /* 0xffffffa400907947 */ /* 0x000fea000383ffff */
.L_x_82:
[----:B------:R-:W-:-:S07]  /*9b50*/  MOV R0, UR5 ;  /* 0x0000000500007c02 */ /* 0x000fce0008000f00 */
.L_x_188:
[----:B--2---:R2:W3:Y:S02]  /*9b60*/  SYNCS.PHASECHK.TRANS64.TRYWAIT P0, [R0+URZ], R3 ;  /* 0x00000003000075a7 */ /* 0x0044e400080011ff */
[----:B---3--:R-:W-:Y:S05]  /*9b70*/  @!P0 NANOSLEEP.SYNCS 0x989680 ;  /* 0x009896800000895d */ /* 0x008fea0003900000 */
[----:B------:R-:W3:Y:S02]  /*9b80*/  @!P0 SYNCS.PHASECHK.TRANS64 P0, [R0+URZ], R3 ;  /* 0x00000003000085a7 */ /* 0x000ee400080010ff */
[----:B---3--:R-:W-:Y:S05]  /*9b90*/  @!P0 BRA `(.L_x_188) ;  /* 0xfffffffc00f08947 */ /* 0x008fea000383ffff */
[----:B------:R-:W-:Y:S05]  /*9ba0*/  BRA `(.L_x_189) ;  /* 0xffffffa4009c7947 */ /* 0x000fea000383ffff */
.L_x_83:
[----:B------:R-:W-:-:S07]  /*9bb0*/  MOV R0, UR5 ;  /* 0x0000000500007c02 */ /* 0x000fce0008000f00 */
.L_x_190:
[----:B--2---:R2:W3:Y:S02]  /*9bc0*/  SYNCS.PHASECHK.TRANS64.TRYWAIT P0, [R0+URZ], R3 ;  /* 0x00000003000075a7 */ /* 0x0044e400080011ff */
[----:B---3--:R-:W-:Y:S05]  /*9bd0*/  @!P0 NANOSLEEP.SYNCS 0x989680 ;  /* 0x009896800000895d */ /* 0x008fea0003900000 */
[----:B------:R-:W3:Y:S02]  /*9be0*/  @!P0 SYNCS.PHASECHK.TRANS64 P0, [R0+URZ], R3 ;  /* 0x00000003000085a7 */ /* 0x000ee400080010ff */
[----:B---3--:R-:W-:Y:S05]  /*9bf0*/  @!P0 BRA `(.L_x_190) ;  /* 0xfffffffc00f08947 */ /* 0x008fea000383ffff */
[----:B------:R-:W-:Y:S05]  /*9c00*/  BRA `(.L_x_191) ;  /* 0xffffffa400a87947 */ /* 0x000fea000383ffff */
.L_x_84:
[----:B------:R-:W-:-:S07]  /*9c10*/  MOV R0, UR7 ;  /* 0x0000000700007c02 */ /* 0x000fce0008000f00 */
.L_x_192:
[----:B--2---:R2:W3:Y:S02]  /*9c20*/  SYNCS.PHASECHK.TRANS64.TRYWAIT P0, [R0+URZ], R3 ;  /* 0x00000003000075a7 */ /* 0x0044e400080011ff */
[----:B---3--:R-:W-:Y:S05]  /*9c30*/  @!P0 NANOSLEEP.SYNCS 0x989680 ;  /* 0x009896800000895d */ /* 0x008fea0003900000 */
[----:B------:R-:W3:Y:S02]  /*9c40*/  @!P0 SYNCS.PHASECHK.TRANS64 P0, [R0+URZ], R3 ;  /* 0x00000003000085a7 */ /* 0x000ee400080010ff */
[----:B---3--:R-:W-:Y:S05]  /*9c50*/  @!P0 BRA `(.L_x_192) ;  /* 0xfffffffc00f08947 */ /* 0x008fea000383ffff */
[----:B------:R-:W-:Y:S05]  /*9c60*/  BRA `(.L_x_193) ;  /* 0xffffffa400b47947 */ /* 0x000fea000383ffff */
.L_x_89:
[----:B--2---:R2:W3:Y:S02]  /*9c70*/  SYNCS.PHASECHK.TRANS64.TRYWAIT P0, [R0+URZ+0x1b0], R3 ;  /* 0x0001b003000075a7 */ /* 0x0044e400080011ff */
[----:B---3--:R-:W-:Y:S05]  /*9c80*/  @!P0 NANOSLEEP.SYNCS 0x989680 ;  /* 0x009896800000895d */ /* 0x008fea0003900000 */
[----:B------:R-:W3:Y:S02]  /*9c90*/  @!P0 SYNCS.PHASECHK.TRANS64 P0, [R0+URZ+0x1b0], R3 ;  /* 0x0001b003000085a7 */ /* 0x000ee400080010ff */
[----:B---3--:R-:W-:Y:S05]  /*9ca0*/  @!P0 BRA `(.L_x_89) ;  /* 0xfffffffc00f08947 */ /* 0x008fea000383ffff */
[----:B------:R-:W-:Y:S05]  /*9cb0*/  BRA `(.L_x_194) ;  /* 0xffffffa800b87947 */ /* 0x000fea000383ffff */
.L_x_92:
[----:B------:R-:W-:Y:S07]  /*9cc0*/  MOV R0, UR7 ;  /* 0x0000000700007c02 */ /* 0x000fee0008000f00 */
.L_x_195:
[----:B--2---:R2:W3:Y:S02]  /*9cd0*/  SYNCS.PHASECHK.TRANS64.TRYWAIT P0, [R0+URZ+0x1a8], R3 ;  /* 0x0001a803000075a7 */ /* 0x0044e400080011ff */
[----:B---3--:R-:W-:Y:S05]  /*9ce0*/  @!P0 NANOSLEEP.SYNCS 0x989680 ;  /* 0x009896800000895d */ /* 0x008fea0003900000 */
[----:B------:R-:W3:Y:S02]  /*9cf0*/  @!P0 SYNCS.PHASECHK.TRANS64 P0, [R0+URZ+0x1a8], R3 ;  /* 0x0001a803000085a7 */ /* 0x000ee400080010ff */
[----:B---3--:R-:W-:Y:S05]  /*9d00*/  @!P0 BRA `(.L_x_195) ;  /* 0xfffffffc00f08947 */ /* 0x008fea000383ffff */
[----:B------:R-:W-:Y:S05]  /*9d10*/  BRA `(.L_x_91) ;  /* 0xffffffac00987947 */ /* 0x000fea000383ffff */
.L_x_95:
[----:B--2---:R-:W-:Y:S07]  /*9d20*/  MOV R3, UR7 ;  /* 0x0000000700037c02 */ /* 0x004fee0008000f00 */
.L_x_196:
[----:B-1----:R1:W2:Y:S02]  /*9d30*/  SYNCS.PHASECHK.TRANS64.TRYWAIT P0, [R3+URZ+0x190], R12 ;  /* 0x0001900c030075a7 */ /* 0x0022a400080011ff */
[----:B--2---:R-:W-:Y:S05]  /*9d40*/  @!P0 NANOSLEEP.SYNCS 0x989680 ;  /* 0x009896800000895d */ /* 0x004fea0003900000 */
[----:B------:R-:W2:Y:S02]  /*9d50*/  @!P0 SYNCS.PHASECHK.TRANS64 P0, [R3+URZ+0x190], R12 ;  /* 0x0001900c030085a7 */ /* 0x000ea400080010ff */
[----:B--2---:R-:W-:Y:S05]  /*9d60*/  @!P0 BRA `(.L_x_196) ;  /* 0xfffffffc00f08947 */ /* 0x004fea000383ffff */
[----:B------:R-:W-:Y:S05]  /*9d70*/  BRA `(.L_x_197) ;  /* 0xffffffb000107947 */ /* 0x000fea000383ffff */
.L_x_96:
[----:B------:R-:W-:Y:S07]  /*9d80*/  MOV R3, UR7 ;  /* 0x0000000700037c02 */ /* 0x000fee0008000f00 */
.L_x_198:
[----:B-1----:R1:W2:Y:S02]  /*9d90*/  SYNCS.PHASECHK.TRANS64.TRYWAIT P0, [R3+URZ+0x198], R12 ;  /* 0x0001980c030075a7 */ /* 0x0022a400080011ff */
[----:B--2---:R-:W-:Y:S05]  /*9da0*/  @!P0 NANOSLEEP.SYNCS 0x989680 ;  /* 0x009896800000895d */ /* 0x004fea0003900000 */
[----:B------:R-:W2:Y:S02]  /*9db0*/  @!P0 SYNCS.PHASECHK.TRANS64 P0, [R3+URZ+0x198], R12 ;  /* 0x0001980c030085a7 */ /* 0x000ea400080010ff */
[----:B--2---:R-:W-:Y:S05]  /*9dc0*/  @!P0 BRA `(.L_x_198) ;  /* 0xfffffffc00f08947 */ /* 0x004fea000383ffff */
[----:B------:R-:W-:Y:S05]  /*9dd0*/  BRA `(.L_x_199) ;  /* 0xffffffb000907947 */ /* 0x000fea000383ffff */
.L_x_98:
[----:B------:R-:W-:-:S07]  /*9de0*/  MOV R0, UR7 ;  /* 0x0000000700007c02 */ /* 0x000fce0008000f00 */
.L_x_200:
[----:B-1----:R1:W3:Y:S02]  /*9df0*/  SYNCS.PHASECHK.TRANS64.TRYWAIT P0, [R0+URZ+0x190], R3 ;  /* 0x00019003000075a7 */ /* 0x0022e400080011ff */
[----:B---3--:R-:W-:Y:S05]  /*9e00*/  @!P0 NANOSLEEP.SYNCS 0x989680 ;  /* 0x009896800000895d */ /* 0x008fea0003900000 */
[----:B------:R-:W3:Y:S02]  /*9e10*/  @!P0 SYNCS.PHASECHK.TRANS64 P0, [R0+URZ+0x190], R3 ;  /* 0x00019003000085a7 */ /* 0x000ee400080010ff */
[----:B---3--:R-:W-:Y:S05]  /*9e20*/  @!P0 BRA `(.L_x_200) ;  /* 0xfffffffc00f08947 */ /* 0x008fea000383ffff */
[----:B------:R-:W-:Y:S05]  /*9e30*/  BRA `(.L_x_201) ;  /* 0xffffffb400007947 */ /* 0x000fea000383ffff */
.L_x_100:
[----:B--2---:R2:W4:Y:S02]  /*9e40*/  SYNCS.PHASECHK.TRANS64.TRYWAIT P0, [R0+URZ+0x1b0], R3 ;  /* 0x0001b003000075a7 */ /* 0x00452400080011ff */
[----:B----4-:R-:W-:Y:S05]  /*9e50*/  @!P0 NANOSLEEP.SYNCS 0x989680 ;  /* 0x009896800000895d */ /* 0x010fea0003900000 */
[----:B------:R-:W4:Y:S02]  /*9e60*/  @!P0 SYNCS.PHASECHK.TRANS64 P0, [R0+URZ+0x1b0], R3 ;  /* 0x0001b003000085a7 */ /* 0x000f2400080010ff */
[----:B----4-:R-:W-:Y:S05]  /*9e70*/  @!P0 BRA `(.L_x_100) ;  /* 0xfffffffc00f08947 */ /* 0x010fea000383ffff */
[----:B------:R-:W-:Y:S05]  /*9e80*/  BRA `(.L_x_202) ;  /* 0xffffffb400c87947 */ /* 0x000fea000383ffff */
.L_x_111:
[----:B-1----:R1:W3:Y:S02]  /*9e90*/  SYNCS.PHASECHK.TRANS64.TRYWAIT P1, [R3+URZ+0x180], R0 ;  /* 0x00018000030075a7 */ /* 0x0022e400080211ff */
[----:B---3--:R-:W-:Y:S05]  /*9ea0*/  @!P1 NANOSLEEP.SYNCS 0x989680 ;  /* 0x009896800000995d */ /* 0x008fea0003900000 */
[----:B------:R-:W3:Y:S02]  /*9eb0*/  @!P1 SYNCS.PHASECHK.TRANS64 P1, [R3+URZ+0x180], R0 ;  /* 0x00018000030095a7 */ /* 0x000ee400080210ff */
[----:B---3--:R-:W-:Y:S05]  /*9ec0*/  @!P1 BRA `(.L_x_111) ;  /* 0xfffffffc00f09947 */ /* 0x008fea000383ffff */
[----:B------:R-:W-:Y:S05]  /*9ed0*/  BRA `(.L_x_110) ;  /* 0xffffffc000ec7947 */ /* 0x000fea000383ffff */
.L_x_113:
[----:B-1----:R1:W4:Y:S02]  /*9ee0*/  SYNCS.PHASECHK.TRANS64.TRYWAIT P0, [R207+URZ+0x1d0], R2 ;  /* 0x0001d002cf0075a7 */ /* 0x00232400080011ff */
[----:B----4-:R-:W-:Y:S05]  /*9ef0*/  @!P0 NANOSLEEP.SYNCS 0x989680 ;  /* 0x009896800000895d */ /* 0x010fea0003900000 */
[----:B------:R-:W4:Y:S02]  /*9f00*/  @!P0 SYNCS.PHASECHK.TRANS64 P0, [R207+URZ+0x1d0], R2 ;  /* 0x0001d002cf0085a7 */ /* 0x000f2400080010ff */
[----:B----4-:R-:W-:Y:S05]  /*9f10*/  @!P0 BRA `(.L_x_113) ;  /* 0xfffffffc00f08947 */ /* 0x010fea000383ffff */
[----:B------:R-:W-:Y:S05]  /*9f20*/  BRA `(.L_x_112) ;  /* 0xffffffc400487947 */ /* 0x000fea000383ffff */
.L_x_122:
[----:B--2---:R2:W3:Y:S02]  /*9f30*/  SYNCS.PHASECHK.TRANS64.TRYWAIT P0, [R210+URZ+0x180], R3 ;  /* 0x00018003d20075a7 */ /* 0x0044e400080011ff */
[----:B---3--:R-:W-:Y:S05]  /*9f40*/  @!P0 NANOSLEEP.SYNCS 0x989680 ;  /* 0x009896800000895d */ /* 0x008fea0003900000 */
[----:B------:R-:W3:Y:S02]  /*9f50*/  @!P0 SYNCS.PHASECHK.TRANS64 P0, [R210+URZ+0x180], R3 ;  /* 0x00018003d20085a7 */ /* 0x000ee400080010ff */
[----:B---3--:R-:W-:Y:S05]  /*9f60*/  @!P0 BRA `(.L_x_122) ;  /* 0xfffffffc00f08947 */ /* 0x008fea000383ffff */
[----:B------:R-:W-:Y:S05]  /*9f70*/  BRA `(.L_x_121) ;  /* 0xffffffd800547947 */ /* 0x000fea000383ffff */
        .weak           $__internal_0_$__cuda_sm10x_tcgen05_guardrail_trap_col_being_dealloced_not_returned_by_alloc
        .type           $__internal_0_$__cuda_sm10x_tcgen05_guardrail_trap_col_being_dealloced_not_returned_by_alloc,@function
        .size           $__internal_0_$__cuda_sm10x_tcgen05_guardrail_trap_col_being_dealloced_not_returned_by_alloc,($__internal_1_$__cuda_sm10x_tcgen05_guardrail_trap_phase_invalid_during_alloc - $__internal_0_$__cuda_sm10x_tcgen05_guardrail_trap_col_being_dealloced_not_returned_by_alloc)
$__internal_0_$__cuda_sm10x_tcgen05_guardrail_trap_col_being_dealloced_not_returned_by_alloc:
[----:B------:R-:W-:Y:S05]  /*9f80*/  BPT.TRAP 0x1 ;  /* 0x000000040000795c */ /* 0x000fea0000300000 */
[----:B------:R-:W-:-:S04]  /*9f90*/  HFMA2 R3, -RZ, RZ, 0, 0 ;  /* 0x00000000ff037431 */ /* 0x000fc800000001ff */
[----:B------:R-:W-:Y:S05]  /*9fa0*/  RET.REL.NODEC R2 `(_ZN7cutlass13device_kernelINS_4gemm6kernel13GemmUniversalIN4cute5tupleIJiiiiEEENS1_10collective13CollectiveMmaINS1_35MainloopSm100TmaUmmaWarpSpecializedILi24ELi2ELi4ENS5_IJNS4_1CILi1EEESB_SB_EEEEENS5_IJNSA_ILi128EEESE_NSA_ILi32EEEEEENS_12float_e5m2_tENS5_IJSB_llEEESH_SI_NS4_8TiledMMAINS4_8MMA_AtomIJNS4_10MMA_TraitsINS4_19SM100_MMA_F8F6F4_SSEJSH_SH_fSE_SE_NS4_17integral_constantINS4_4UMMA5MajorELSP_1EEESQ_NSN_INSO_7ScaleInELSR_0EEESS_EEEEEENS4_6LayoutISC_NS5_IJNSA_ILi0EEESW_SW_EEEEENS5_IJNS4_10UnderscoreESZ_SZ_EEEEENS4_13SM90_TMA_LOADENS4_14ComposedLayoutINS4_7SwizzleILi3ELi4ELi3EEENS4_18smem_ptr_flag_bitsILi8EEENSV_INS5_IJSE_NSA_ILi8EEEEEENS5_IJSB_SE_EEEEEEEvNS4_8identityES12_S1C_vS1D_EENS_8epilogue10collective18CollectiveEpilogueINS1F_23Sm100TmaWarpSpecializedILi2ELi2ELi64ELb0ELb0EEEJSG_NS5_IJNSV_ISE_SB_EENSV_INSA_ILi64EEESB_EEEEESH_NS5_IJlSB_lEEESH_S1O_NS1F_6fusion15FusionCallbacksIS1J_NS1P_17LinearCombinationISH_fSH_fLNS_15FloatRoundStyleE2EEESG_S1N_JEEENS4_5SM1004TMEM4LOAD26SM100_TMEM_LOAD_32dp32b64xES12_NS13_INS14_ILi2ELi4ELi3EEES17_NSV_INS5_IJS18_S1L_EEENS5_IJS1L_SB_EEEEEEENS4_39AutoVectorizingCopyWithAssumedAlignmentILi128EEENS4_14SM90_TMA_STOREES23_S25_S25_EEEvvEEEEvNT_6ParamsE) ;  /* 0xffffff6002147950 */ /* 0x000fea0003c3ffff */
        .weak           $__internal_1_$__cuda_sm10x_tcgen05_guardrail_trap_phase_invalid_during_alloc
        .type           $__internal_1_$__cuda_sm10x_tcgen05_guardrail_trap_phase_invalid_during_alloc,@function
        .size           $__internal_1_$__cuda_sm10x_tcgen05_guardrail_trap_phase_invalid_during_alloc,($__internal_2_$__cuda_sm10x_tcgen05_guardrail_trap_unallocated_columns_being_dealloced - $__internal_1_$__cuda_sm10x_tcgen05_guardrail_trap_phase_invalid_during_alloc)
$__internal_1_$__cuda_sm10x_tcgen05_guardrail_trap_phase_invalid_during_alloc:
[----:B------:R-:W-:Y:S05]  /*9fb0*/  BPT.TRAP 0x1 ;  /* 0x000000040000795c */ /* 0x000fea0000300000 */
[----:B------:R-:W-:-:S04]  /*9fc0*/  MOV R3, 0x0 ;  /* 0x0000000000037802 */ /* 0x000fc80000000f00 */
[----:B------:R-:W-:Y:S05]  /*9fd0*/  RET.REL.NODEC R2 `(_ZN7cutlass13device_kernelINS_4gemm6kernel13GemmUniversalIN4cute5tupleIJiiiiEEENS1_10collective13CollectiveMmaINS1_35MainloopSm100TmaUmmaWarpSpecializedILi24ELi2ELi4ENS5_IJNS4_1CILi1EEESB_SB_EEEEENS5_IJNSA_ILi128EEESE_NSA_ILi32EEEEEENS_12float_e5m2_tENS5_IJSB_llEEESH_SI_NS4_8TiledMMAINS4_8MMA_AtomIJNS4_10MMA_TraitsINS4_19SM100_MMA_F8F6F4_SSEJSH_SH_fSE_SE_NS4_17integral_constantINS4_4UMMA5MajorELSP_1EEESQ_NSN_INSO_7ScaleInELSR_0EEESS_EEEEEENS4_6LayoutISC_NS5_IJNSA_ILi0EEESW_SW_EEEEENS5_IJNS4_10UnderscoreESZ_SZ_EEEEENS4_13SM90_TMA_LOADENS4_14ComposedLayoutINS4_7SwizzleILi3ELi4ELi3EEENS4_18smem_ptr_flag_bitsILi8EEENSV_INS5_IJSE_NSA_ILi8EEEEEENS5_IJSB_SE_EEEEEEEvNS4_8identityES12_S1C_vS1D_EENS_8epilogue10collective18CollectiveEpilogueINS1F_23Sm100TmaWarpSpecializedILi2ELi2ELi64ELb0ELb0EEEJSG_NS5_IJNSV_ISE_SB_EENSV_INSA_ILi64EEESB_EEEEESH_NS5_IJlSB_lEEESH_S1O_NS1F_6fusion15FusionCallbacksIS1J_NS1P_17LinearCombinationISH_fSH_fLNS_15FloatRoundStyleE2EEESG_S1N_JEEENS4_5SM1004TMEM4LOAD26SM100_TMEM_LOAD_32dp32b64xES12_NS13_INS14_ILi2ELi4ELi3EEES17_NSV_INS5_IJS18_S1L_EEENS5_IJS1L_SB_EEEEEEENS4_39AutoVectorizingCopyWithAssumedAlignmentILi128EEENS4_14SM90_TMA_STOREES23_S25_S25_EEEvvEEEEvNT_6ParamsE) ;  /* 0xffffff6002087950 */ /* 0x000fea0003c3ffff */
        .weak           $__internal_2_$__cuda_sm10x_tcgen05_guardrail_trap_unallocated_columns_being_dealloced
        .type           $__internal_2_$__cuda_sm10x_tcgen05_guardrail_trap_unallocated_columns_being_dealloced,@function
        .size           $__internal_2_$__cuda_sm10x_tcgen05_guardrail_trap_unallocated_columns_being_dealloced,(.L_x_204 - $__internal_2_$__cuda_sm10x_tcgen05_guardrail_trap_unallocated_columns_being_dealloced)
$__internal_2_$__cuda_sm10x_tcgen05_guardrail_trap_unallocated_columns_being_dealloced:
[----:B------:R-:W-:Y:S05]  /*9fe0*/  BPT.TRAP 0x1 ;  /* 0x000000040000795c */ /* 0x000fea0000300000 */
[----:B------:R-:W-:-:S04]  /*9ff0*/  HFMA2 R3, -RZ, RZ, 0, 0 ;  /* 0x00000000ff037431 */ /* 0x000fc800000001ff */
[----:B------:R-:W-:Y:S05]  /*a000*/  RET.REL.NODEC R2 `(_ZN7cutlass13device_kernelINS_4gemm6kernel13GemmUniversalIN4cute5tupleIJiiiiEEENS1_10collective13CollectiveMmaINS1_35MainloopSm100TmaUmmaWarpSpecializedILi24ELi2ELi4ENS5_IJNS4_1CILi1EEESB_SB_EEEEENS5_IJNSA_ILi128EEESE_NSA_ILi32EEEEEENS_12float_e5m2_tENS5_IJSB_llEEESH_SI_NS4_8TiledMMAINS4_8MMA_AtomIJNS4_10MMA_TraitsINS4_19SM100_MMA_F8F6F4_SSEJSH_SH_fSE_SE_NS4_17integral_constantINS4_4UMMA5MajorELSP_1EEESQ_NSN_INSO_7ScaleInELSR_0EEESS_EEEEEENS4_6LayoutISC_NS5_IJNSA_ILi0EEESW_SW_EEEEENS5_IJNS4_10UnderscoreESZ_SZ_EEEEENS4_13SM90_TMA_LOADENS4_14ComposedLayoutINS4_7SwizzleILi3ELi4ELi3EEENS4_18smem_ptr_flag_bitsILi8EEENSV_INS5_IJSE_NSA_ILi8EEEEEENS5_IJSB_SE_EEEEEEEvNS4_8identityES12_S1C_vS1D_EENS_8epilogue10collective18CollectiveEpilogueINS1F_23Sm100TmaWarpSpecializedILi2ELi2ELi64ELb0ELb0EEEJSG_NS5_IJNSV_ISE_SB_EENSV_INSA_ILi64EEESB_EEEEESH_NS5_IJlSB_lEEESH_S1O_NS1F_6fusion15FusionCallbacksIS1J_NS1P_17LinearCombinationISH_fSH_fLNS_15FloatRoundStyleE2EEESG_S1N_JEEENS4_5SM1004TMEM4LOAD26SM100_TMEM_LOAD_32dp32b64xES12_NS13_INS14_ILi2ELi4ELi3EEES17_NSV_INS5_IJS18_S1L_EEENS5_IJS1L_SB_EEEEEEENS4_39AutoVectorizingCopyWithAssumedAlignmentILi128EEENS4_14SM90_TMA_STOREES23_S25_S25_EEEvvEEEEvNT_6ParamsE) ;  /* 0xffffff5c02fc7950 */ /* 0x000fea0003c3ffff */
.L_x_203:
[----:B------:R-:W-:-:S00]  /*a010*/  BRA `(.L_x_203) ;  /* 0xfffffffc00fc7947 */ /* 0x000fc0000383ffff */
[----:B------:R-:W-:-:S00]  /*a020*/  NOP ;  /* 0x0000000000007918 */ /* 0x000fc00000000000 */
        /* <DEDUP_REMOVED lines=13> */
.L_x_204:


//--------------------- .nv.global.init           --------------------------
	.section	.nv.global.init,"aw",@progbits
.nv.global.init:
	.type		$str$27,@object
	.size		$str$27,($str$28 - $str$27)
$str$27:
        /*0000*/ 	.byte	0x28, 0x61, 0x64, 0x64, 0x72, 0x65, 0x73, 0x73, 0x20, 0x26, 0x20, 0x6d, 0x61, 0x73, 0x6b, 0x29
        /*0010*/ 	.byte	0x20, 0x3d, 0x3d, 0x20, 0x30, 0x00
	.type		$str$28,@object
	.size		$str$28,($str$26 - $str$28)
$str$28:
        /*0016*/ 	.byte	0x2f, 0x74, 0x6d, 0x70, 0x2f, 0x63, 0x75, 0x74, 0x6c, 0x61, 0x73, 0x73, 0x5f, 0x73, 0x77, 0x65
        /*0026*/ 	.byte	0x65, 0x70, 0x5f, 0x73, 0x72, 0x63, 0x2f, 0x69, 0x6e, 0x63, 0x6c, 0x75, 0x64, 0x65, 0x2f, 0x63
        /*0036*/ 	.byte	0x75, 0x74, 0x65, 0x2f, 0x70, 0x6f, 0x69, 0x6e, 0x74, 0x65, 0x72, 0x5f, 0x66, 0x6c, 0x61, 0x67
        /*0046*/ 	.byte	0x67, 0x65, 0x64, 0x2e, 0x68, 0x70, 0x70, 0x00
	.type		$str$26,@object
	.size		$str$26,($str$25 - $str$26)
$str$26:
        /*004e*/ 	.byte	0x2f, 0x74, 0x6d, 0x70, 0x2f, 0x63, 0x75, 0x74, 0x6c, 0x61, 0x73, 0x73, 0x5f, 0x73, 0x77, 0x65
        /*005e*/ 	.byte	0x65, 0x70, 0x5f, 0x73, 0x72, 0x63, 0x2f, 0x69, 0x6e, 0x63, 0x6c, 0x75, 0x64, 0x65, 0x2f, 0x63
        /*006e*/ 	.byte	0x75, 0x74, 0x65, 0x2f, 0x61, 0x74, 0x6f, 0x6d, 0x2f, 0x63, 0x6f, 0x70, 0x79, 0x5f, 0x74, 0x72
        /*007e*/ 	.byte	0x61, 0x69, 0x74, 0x73, 0x5f, 0x73, 0x6d, 0x31, 0x30, 0x30, 0x2e, 0x68, 0x70, 0x70, 0x00
	.type		$str$25,@object
	.size		$str$25,(__unnamed_1 - $str$25)
$str$25:
        /*008d*/ 	.byte	0x28, 0x28, 0x75, 0x69, 0x6e, 0x74, 0x33, 0x32, 0x5f, 0x74, 0x28, 0x74, 0x68, 0x72, 0x65, 0x61
        /*009d*/ 	.byte	0x64, 0x49, 0x64, 0x78, 0x2e, 0x78, 0x29, 0x20, 0x2f, 0x20, 0x33, 0x32, 0x29, 0x20, 0x25, 0x20
        /*00ad*/ 	.byte	0x34, 0x29, 0x20, 0x3d, 0x3d, 0x20, 0x28, 0x28, 0x28, 0x74, 0x6d, 0x65, 0x6d, 0x5f, 0x61, 0x64
        /*00bd*/ 	.byte	0x64, 0x72, 0x20, 0x3e, 0x3e, 0x20, 0x31, 0x36, 0x29, 0x20, 0x2f, 0x20, 0x33, 0x32, 0x29, 0x20
        /*00cd*/ 	.byte	0x25, 0x20, 0x34, 0x29, 0x00
	.type		__unnamed_1,@object
	.size		__unnamed_1,(__unnamed_2 - __unnamed_1)
__unnamed_1:
        /*00d2*/ 	.byte	0x61, 0x75, 0x74, 0x6f, 0x20, 0x63, 0x75, 0x74, 0x65, 0x3a, 0x3a, 0x61, 0x73, 0x5f, 0x70, 0x6f
        /* <DEDUP_REMOVED lines=24> */
        /*0262*/ 	.byte	0x43, 0x3c, 0x38, 0x31, 0x39, 0x32, 0x3e, 0x3e, 0x3e, 0x3e, 0x5d, 0x00
	.type		__unnamed_2,@object
	.size		__unnamed_2,(.L_2 - __unnamed_2)
__unnamed_2:
        /* <DEDUP_REMOVED lines=42> */
        /*050e*/ 	.byte	0x3e, 0x3e, 0x3e, 0x3e, 0x5d, 0x00
.L_2:


//--------------------- .nv.shared._ZN7cutlass13device_kernelINS_4gemm6kernel13GemmUniversalIN4cute5tupleIJiiiiEEENS1_10collective13CollectiveMmaINS1_35MainloopSm100TmaUmmaWarpSpecializedILi24ELi2ELi4ENS5_IJNS4_1CILi1EEESB_SB_EEEEENS5_IJNSA_ILi128EEESE_NSA_ILi32EEEEEENS_12float_e5m2_tENS5_IJSB_llEEESH_SI_NS4_8TiledMMAINS4_8MMA_AtomIJNS4_10MMA_TraitsINS4_19SM100_MMA_F8F6F4_SSEJSH_SH_fSE_SE_NS4_17integral_constantINS4_4UMMA5MajorELSP_1EEESQ_NSN_INSO_7ScaleInELSR_0EEESS_EEEEEENS4_6LayoutISC_NS5_IJNSA_ILi0EEESW_SW_EEEEENS5_IJNS4_10UnderscoreESZ_SZ_EEEEENS4_13SM90_TMA_LOADENS4_14ComposedLayoutINS4_7SwizzleILi3ELi4ELi3EEENS4_18smem_ptr_flag_bitsILi8EEENSV_INS5_IJSE_NSA_ILi8EEEEEENS5_IJSB_SE_EEEEEEEvNS4_8identityES12_S1C_vS1D_EENS_8epilogue10collective18CollectiveEpilogueINS1F_23Sm100TmaWarpSpecializedILi2ELi2ELi64ELb0ELb0EEEJSG_NS5_IJNSV_ISE_SB_EENSV_INSA_ILi64EEESB_EEEEESH_NS5_IJlSB_lEEESH_S1O_NS1F_6fusion15FusionCallbacksIS1J_NS1P_17LinearCombinationISH_fSH_fLNS_15FloatRoundStyleE2EEESG_S1N_JEEENS4_5SM1004TMEM4LOAD26SM100_TMEM_LOAD_32dp32b64xES12_NS13_INS14_ILi2ELi4ELi3EEES17_NSV_INS5_IJS18_S1L_EEENS5_IJS1L_SB_EEEEEEENS4_39AutoVectorizingCopyWithAssumedAlignmentILi128EEENS4_14SM90_TMA_STOREES23_S25_S25_EEEvvEEEEvNT_6ParamsE --------------------------
	.section	.nv.shared._ZN7cutlass13device_kernelINS_4gemm6kernel13GemmUniversalIN4cute5tupleIJiiiiEEENS1_10collective13CollectiveMmaINS1_35MainloopSm100TmaUmmaWarpSpecializedILi24ELi2ELi4ENS5_IJNS4_1CILi1EEESB_SB_EEEEENS5_IJNSA_ILi128EEESE_NSA_ILi32EEEEEENS_12float_e5m2_tENS5_IJSB_llEEESH_SI_NS4_8TiledMMAINS4_8MMA_AtomIJNS4_10MMA_TraitsINS4_19SM100_MMA_F8F6F4_SSEJSH_SH_fSE_SE_NS4_17integral_constantINS4_4UMMA5MajorELSP_1EEESQ_NSN_INSO_7ScaleInELSR_0EEESS_EEEEEENS4_6LayoutISC_NS5_IJNSA_ILi0EEESW_SW_EEEEENS5_IJNS4_10UnderscoreESZ_SZ_EEEEENS4_13SM90_TMA_LOADENS4_14ComposedLayoutINS4_7SwizzleILi3ELi4ELi3EEENS4_18smem_ptr_flag_bitsILi8EEENSV_INS5_IJSE_NSA_ILi8EEEEEENS5_IJSB_SE_EEEEEEEvNS4_8identityES12_S1C_vS1D_EENS_8epilogue10collective18CollectiveEpilogueINS1F_23Sm100TmaWarpSpecializedILi2ELi2ELi64ELb0ELb0EEEJSG_NS5_IJNSV_ISE_SB_EENSV_INSA_ILi64EEESB_EEEEESH_NS5_IJlSB_lEEESH_S1O_NS1F_6fusion15FusionCallbacksIS1J_NS1P_17LinearCombinationISH_fSH_fLNS_15FloatRoundStyleE2EEESG_S1N_JEEENS4_5SM1004TMEM4LOAD26SM100_TMEM_LOAD_32dp32b64xES12_NS13_INS14_ILi2ELi4ELi3EEES17_NSV_INS5_IJS18_S1L_EEENS5_IJS1L_SB_EEEEEEENS4_39AutoVectorizingCopyWithAssumedAlignmentILi128EEENS4_14SM90_TMA_STOREES23_S25_S25_EEEvvEEEEvNT_6ParamsE,"aw",@nobits
	.sectionflags	@""
	.align	16
	.zero		1024


//--------------------- .nv.shared.reserved.0     --------------------------
	.section	.nv.shared.reserved.0,"aw",@nobits
	.weak		__nv_reservedSMEM_offset_0_alias
	.size		__nv_reservedSMEM_offset_0_alias, 0, 64
	.other		__nv_reservedSMEM_offset_0_alias,@"STO_CUDA_RESERVED_SHARED STV_DEFAULT"
__nv_reservedSMEM_offset_0_alias:
	.zero		0
.nv.shared.reserved.0:
	.zero		64
	.weak		__nv_reservedSMEM_tcgen05_partition
	.type		__nv_reservedSMEM_tcgen05_partition,@object
	.size		__nv_reservedSMEM_tcgen05_partition,(.L_0 - __nv_reservedSMEM_tcgen05_partition)
__nv_reservedSMEM_tcgen05_partition:
	.zero		32
.L_0:


//--------------------- .nv.global                --------------------------
	.section	.nv.global,"aw",@nobits
.nv.global:
	.type		_ZN40_INTERNAL_68a2469b_4_k_cu_9b3d8bb5_322794cute1_E,@object
	.size		_ZN40_INTERNAL_68a2469b_4_k_cu_9b3d8bb5_322794cute1_E,(_ZN40_INTERNAL_68a2469b_4_k_cu_9b3d8bb5_322794cuda3std3__45__cpo6cbeginE - _ZN40_INTERNAL_68a2469b_4_k_cu_9b3d8bb5_322794cute1_E)
_ZN40_INTERNAL_68a2469b_4_k_cu_9b3d8bb5_322794cute1_E:
	.zero		1
	.type		_ZN40_INTERNAL_68a2469b_4_k_cu_9b3d8bb5_322794cuda3std3__45__cpo6cbeginE,@object
	.size		_ZN40_INTERNAL_68a2469b_4_k_cu_9b3d8bb5_322794cuda3std3__45__cpo6cbeginE,(_ZN40_INTERNAL_68a2469b_4_k_cu_9b3d8bb5_322794cuda3std3__48in_placeE - _ZN40_INTERNAL_68a2469b_4_k_cu_9b3d8bb5_322794cuda3std3__45__cpo6cbeginE)
_ZN40_INTERNAL_68a2469b_4_k_cu_9b3d8bb5_322794cuda3std3__45__cpo6cbeginE:
	.zero		1
	.type		_ZN40_INTERNAL_68a2469b_4_k_cu_9b3d8bb5_322794cuda3std3__48in_placeE,@object
	.size		_ZN40_INTERNAL_68a2469b_4_k_cu_9b3d8bb5_322794cuda3std3__48in_placeE,(_ZN40_INTERNAL_68a2469b_4_k_cu_9b3d8bb5_322794cuda3std6ranges3__45__cpo9iter_moveE - _ZN40_INTERNAL_68a2469b_4_k_cu_9b3d8bb5_322794cuda3std3__48in_placeE)
_ZN40_INTERNAL_68a2469b_4_k_cu_9b3d8bb5_322794cuda3std3__48in_placeE:
	.zero		1
	.type		_ZN40_INTERNAL_68a2469b_4_k_cu_9b3d8bb5_322794cuda3std6ranges3__45__cpo9iter_moveE,@object
	.size		_ZN40_INTERNAL_68a2469b_4_k_cu_9b3d8bb5_322794cuda3std6ranges3__45__cpo9iter_moveE,(_ZN40_INTERNAL_68a2469b_4_k_cu_9b3d8bb5_322794cuda3std3__45__cpo5beginE - _ZN40_INTERNAL_68a2469b_4_k_cu_9b3d8bb5_322794cuda3std6ranges3__45__cpo9iter_moveE)
_ZN40_INTERNAL_68a2469b_4_k_cu_9b3d8bb5_322794cuda3std6ranges3__45__cpo9iter_moveE:
	.zero		1
	.type		_ZN40_INTERNAL_68a2469b_4_k_cu_9b3d8bb5_322794cuda3std3__45__cpo5beginE,@object
	.size		_ZN40_INTERNAL_68a2469b_4_k_cu_9b3d8bb5_322794cuda3std3__45__cpo5beginE,(_ZN40_INTERNAL_68a2469b_4_k_cu_9b3d8bb5_322794cuda3std3__442_GLOBAL__N__68a2469b_4_k_cu_9b3d8bb5_322796ignoreE - _ZN40_INTERNAL_68a2469b_4_k_cu_9b3d8bb5_322794cuda3std3__45__cpo5beginE)
_ZN40_INTERNAL_68a2469b_4_k_cu_9b3d8bb5_322794cuda3std3__45__cpo5beginE:
	.zero		1
	.type		_ZN40_INTERNAL_68a2469b_4_k_cu_9b3d8bb5_322794cuda3std3__442_GLOBAL__N__68a2469b_4_k_cu_9b3d8bb5_322796ignoreE,@object
	.size		_ZN40_INTERNAL_68a2469b_4_k_cu_9b3d8bb5_322794cuda3std3__442_GLOBAL__N__68a2469b_4_k_cu_9b3d8bb5_322796ignoreE,(_ZN40_INTERNAL_68a2469b_4_k_cu_9b3d8bb5_322794cute7productE - _ZN40_INTERNAL_68a2469b_4_k_cu_9b3d8bb5_322794cuda3std3__442_GLOBAL__N__68a2469b_4_k_cu_9b3d8bb5_322796ignoreE)
_ZN40_INTERNAL_68a2469b_4_k_cu_9b3d8bb5_322794cuda3std3__442_GLOBAL__N__68a2469b_4_k_cu_9b3d8bb5_322796ignoreE:
	.zero		1
	.type		_ZN40_INTERNAL_68a2469b_4_k_cu_9b3d8bb5_322794cute7productE,@object
	.size		_ZN40_INTERNAL_68a2469b_4_k_cu_9b3d8bb5_322794cute7productE,(_ZN40_INTERNAL_68a2469b_4_k_cu_9b3d8bb5_322794cuda3std3__45__cpo3endE - _ZN40_INTERNAL_68a2469b_4_k_cu_9b3d8bb5_322794cute7productE)
_ZN40_INTERNAL_68a2469b_4_k_cu_9b3d8bb5_322794cute7productE:
	.zero		1
	.type		_ZN40_INTERNAL_68a2469b_4_k_cu_9b3d8bb5_322794cuda3std3__45__cpo3endE,@object
	.size		_ZN40_INTERNAL_68a2469b_4_k_cu_9b3d8bb5_322794cuda3std3__45__cpo3endE,(_ZN40_INTERNAL_68a2469b_4_k_cu_9b3d8bb5_322794cuda3std3__419piecewise_constructE - _ZN40_INTERNAL_68a2469b_4_k_cu_9b3d8bb5_322794cuda3std3__45__cpo3endE)
_ZN40_INTERNAL_68a2469b_4_k_cu_9b3d8bb5_322794cuda3std3__45__cpo3endE:
	.zero		1
	.type		_ZN40_INTERNAL_68a2469b_4_k_cu_9b3d8bb5_322794cuda3std3__419piecewise_constructE,@object
	.size		_ZN40_INTERNAL_68a2469b_4_k_cu_9b3d8bb5_322794cuda3std3__419piecewise_constructE,(_ZN40_INTERNAL_68a2469b_4_k_cu_9b3d8bb5_322794cuda3std3__45__cpo4cendE - _ZN40_INTERNAL_68a2469b_4_k_cu_9b3d8bb5_322794cuda3std3__419piecewise_constructE)
_ZN40_INTERNAL_68a2469b_4_k_cu_9b3d8bb5_322794cuda3std3__419piecewise_constructE:
	.zero		1
	.type		_ZN40_INTERNAL_68a2469b_4_k_cu_9b3d8bb5_322794cuda3std3__45__cpo4cendE,@object
	.size		_ZN40_INTERNAL_68a2469b_4_k_cu_9b3d8bb5_322794cuda3std3__45__cpo4cendE,(_ZN40_INTERNAL_68a2469b_4_k_cu_9b3d8bb5_322794cuda3std6ranges3__45__cpo4swapE - _ZN40_INTERNAL_68a2469b_4_k_cu_9b3d8bb5_322794cuda3std3__45__cpo4cendE)
_ZN40_INTERNAL_68a2469b_4_k_cu_9b3d8bb5_322794cuda3std3__45__cpo4cendE:
	.zero		1
	.type		_ZN40_INTERNAL_68a2469b_4_k_cu_9b3d8bb5_322794cuda3std6ranges3__45__cpo4swapE,@object
	.size		_ZN40_INTERNAL_68a2469b_4_k_cu_9b3d8bb5_322794cuda3std6ranges3__45__cpo4swapE,(.L_10 - _ZN40_INTERNAL_68a2469b_4_k_cu_9b3d8bb5_322794cuda3std6ranges3__45__cpo4swapE)
_ZN40_INTERNAL_68a2469b_4_k_cu_9b3d8bb5_322794cuda3std6ranges3__45__cpo4swapE:
	.zero		1
.L_10:


//--------------------- .nv.constant0._ZN7cutlass13device_kernelINS_4gemm6kernel13GemmUniversalIN4cute5tupleIJiiiiEEENS1_10collective13CollectiveMmaINS1_35MainloopSm100TmaUmmaWarpSpecializedILi24ELi2ELi4ENS5_IJNS4_1CILi1EEESB_SB_EEEEENS5_IJNSA_ILi128EEESE_NSA_ILi32EEEEEENS_12float_e5m2_tENS5_IJSB_llEEESH_SI_NS4_8TiledMMAINS4_8MMA_AtomIJNS4_10MMA_TraitsINS4_19SM100_MMA_F8F6F4_SSEJSH_SH_fSE_SE_NS4_17integral_constantINS4_4UMMA5MajorELSP_1EEESQ_NSN_INSO_7ScaleInELSR_0EEESS_EEEEEENS4_6LayoutISC_NS5_IJNSA_ILi0EEESW_SW_EEEEENS5_IJNS4_10UnderscoreESZ_SZ_EEEEENS4_13SM90_TMA_LOADENS4_14ComposedLayoutINS4_7SwizzleILi3ELi4ELi3EEENS4_18smem_ptr_flag_bitsILi8EEENSV_INS5_IJSE_NSA_ILi8EEEEEENS5_IJSB_SE_EEEEEEEvNS4_8identityES12_S1C_vS1D_EENS_8epilogue10collective18CollectiveEpilogueINS1F_23Sm100TmaWarpSpecializedILi2ELi2ELi64ELb0ELb0EEEJSG_NS5_IJNSV_ISE_SB_EENSV_INSA_ILi64EEESB_EEEEESH_NS5_IJlSB_lEEESH_S1O_NS1F_6fusion15FusionCallbacksIS1J_NS1P_17LinearCombinationISH_fSH_fLNS_15FloatRoundStyleE2EEESG_S1N_JEEENS4_5SM1004TMEM4LOAD26SM100_TMEM_LOAD_32dp32b64xES12_NS13_INS14_ILi2ELi4ELi3EEES17_NSV_INS5_IJS18_S1L_EEENS5_IJS1L_SB_EEEEEEENS4_39AutoVectorizingCopyWithAssumedAlignmentILi128EEENS4_14SM90_TMA_STOREES23_S25_S25_EEEvvEEEEvNT_6ParamsE --------------------------
	.section	.nv.constant0._ZN7cutlass13device_kernelINS_4gemm6kernel13GemmUniversalIN4cute5tupleIJiiiiEEENS1_10collective13CollectiveMmaINS1_35MainloopSm100TmaUmmaWarpSpecializedILi24ELi2ELi4ENS5_IJNS4_1CILi1EEESB_SB_EEEEENS5_IJNSA_ILi128EEESE_NSA_ILi32EEEEEENS_12float_e5m2_tENS5_IJSB_llEEESH_SI_NS4_8TiledMMAINS4_8MMA_AtomIJNS4_10MMA_TraitsINS4_19SM100_MMA_F8F6F4_SSEJSH_SH_fSE_SE_NS4_17integral_constantINS4_4UMMA5MajorELSP_1EEESQ_NSN_INSO_7ScaleInELSR_0EEESS_EEEEEENS4_6LayoutISC_NS5_IJNSA_ILi0EEESW_SW_EEEEENS5_IJNS4_10UnderscoreESZ_SZ_EEEEENS4_13SM90_TMA_LOADENS4_14ComposedLayoutINS4_7SwizzleILi3ELi4ELi3EEENS4_18smem_ptr_flag_bitsILi8EEENSV_INS5_IJSE_NSA_ILi8EEEEEENS5_IJSB_SE_EEEEEEEvNS4_8identityES12_S1C_vS1D_EENS_8epilogue10collective18CollectiveEpilogueINS1F_23Sm100TmaWarpSpecializedILi2ELi2ELi64ELb0ELb0EEEJSG_NS5_IJNSV_ISE_SB_EENSV_INSA_ILi64EEESB_EEEEESH_NS5_IJlSB_lEEESH_S1O_NS1F_6fusion15FusionCallbacksIS1J_NS1P_17LinearCombinationISH_fSH_fLNS_15FloatRoundStyleE2EEESG_S1N_JEEENS4_5SM1004TMEM4LOAD26SM100_TMEM_LOAD_32dp32b64xES12_NS13_INS14_ILi2ELi4ELi3EEES17_NSV_INS5_IJS18_S1L_EEENS5_IJS1L_SB_EEEEEEENS4_39AutoVectorizingCopyWithAssumedAlignmentILi128EEENS4_14SM90_TMA_STOREES23_S25_S25_EEEvvEEEEvNT_6ParamsE,"a",@progbits
	.sectionflags	@""
	.align	4
.nv.constant0._ZN7cutlass13device_kernelINS_4gemm6kernel13GemmUniversalIN4cute5tupleIJiiiiEEENS1_10collective13CollectiveMmaINS1_35MainloopSm100TmaUmmaWarpSpecializedILi24ELi2ELi4ENS5_IJNS4_1CILi1EEESB_SB_EEEEENS5_IJNSA_ILi128EEESE_NSA_ILi32EEEEEENS_12float_e5m2_tENS5_IJSB_llEEESH_SI_NS4_8TiledMMAINS4_8MMA_AtomIJNS4_10MMA_TraitsINS4_19SM100_MMA_F8F6F4_SSEJSH_SH_fSE_SE_NS4_17integral_constantINS4_4UMMA5MajorELSP_1EEESQ_NSN_INSO_7ScaleInELSR_0EEESS_EEEEEENS4_6LayoutISC_NS5_IJNSA_ILi0EEESW_SW_EEEEENS5_IJNS4_10UnderscoreESZ_SZ_EEEEENS4_13SM90_TMA_LOADENS4_14ComposedLayoutINS4_7SwizzleILi3ELi4ELi3EEENS4_18smem_ptr_flag_bitsILi8EEENSV_INS5_IJSE_NSA_ILi8EEEEEENS5_IJSB_SE_EEEEEEEvNS4_8identityES12_S1C_vS1D_EENS_8epilogue10collective18CollectiveEpilogueINS1F_23Sm100TmaWarpSpecializedILi2ELi2ELi64ELb0ELb0EEEJSG_NS5_IJNSV_ISE_SB_EENSV_INSA_ILi64EEESB_EEEEESH_NS5_IJlSB_lEEESH_S1O_NS1F_6fusion15FusionCallbacksIS1J_NS1P_17LinearCombinationISH_fSH_fLNS_15FloatRoundStyleE2EEESG_S1N_JEEENS4_5SM1004TMEM4LOAD26SM100_TMEM_LOAD_32dp32b64xES12_NS13_INS14_ILi2ELi4ELi3EEES17_NSV_INS5_IJS18_S1L_EEENS5_IJS1L_SB_EEEEEEENS4_39AutoVectorizingCopyWithAssumedAlignmentILi128EEENS4_14SM90_TMA_STOREES23_S25_S25_EEEvvEEEEvNT_6ParamsE:
	.zero		2944


//--------------------- SYMBOLS --------------------------

	.type		.nv.reservedSmem.offset0,@object
	.size		.nv.reservedSmem.offset0,0x4
	.type		.nv.reservedSmem.cap,@object
	.size		.nv.reservedSmem.cap,0x4
	.type		__assertfail,@function
